//
// Generated by NVIDIA NVVM Compiler
//
// Compiler Build ID: CL-36424714
// Cuda compilation tools, release 13.0, V13.0.88
// Based on NVVM 20.0.0
//

.version 9.0
.target sm_100
.address_size 64

	// .globl	_Z10call_solveIiEv18PreflowPushRelabelIT_EPS1_Pi
.extern .func  (.param .b32 func_retval0) vprintf
(
	.param .b64 vprintf_param_0,
	.param .b64 vprintf_param_1
)
;
.global .align 1 .b8 $str[12] = {100, 111, 110, 101, 32, 37, 100, 32, 37, 100, 10};

.visible .entry _Z10call_solveIiEv18PreflowPushRelabelIT_EPS1_Pi(
	.param .align 8 .b8 _Z10call_solveIiEv18PreflowPushRelabelIT_EPS1_Pi_param_0[56],
	.param .u64 .ptr .align 1 _Z10call_solveIiEv18PreflowPushRelabelIT_EPS1_Pi_param_1,
	.param .u64 .ptr .align 1 _Z10call_solveIiEv18PreflowPushRelabelIT_EPS1_Pi_param_2
)
{
	.local .align 8 .b8 	__local_depot0[8];
	.reg .b64 	%SP;
	.reg .b64 	%SPL;
	.reg .pred 	%p<54>;
	.reg .b16 	%rs<22>;
	.reg .b32 	%r<242>;
	.reg .b64 	%rd<101>;

	mov.u64 	%SPL, __local_depot0;
	cvta.local.u64 	%SP, %SPL;
	ld.param.u32 	%r1, [_Z10call_solveIiEv18PreflowPushRelabelIT_EPS1_Pi_param_0+12];
	ld.param.u32 	%r77, [_Z10call_solveIiEv18PreflowPushRelabelIT_EPS1_Pi_param_0];
	ld.param.u64 	%rd22, [_Z10call_solveIiEv18PreflowPushRelabelIT_EPS1_Pi_param_0+48];
	ld.param.u64 	%rd23, [_Z10call_solveIiEv18PreflowPushRelabelIT_EPS1_Pi_param_0+40];
	ld.param.u64 	%rd24, [_Z10call_solveIiEv18PreflowPushRelabelIT_EPS1_Pi_param_0+32];
	ld.param.u64 	%rd25, [_Z10call_solveIiEv18PreflowPushRelabelIT_EPS1_Pi_param_0+24];
	ld.param.u64 	%rd26, [_Z10call_solveIiEv18PreflowPushRelabelIT_EPS1_Pi_param_2];
	cvta.to.global.u64 	%rd1, %rd26;
	cvta.to.global.u64 	%rd2, %rd25;
	cvta.to.global.u64 	%rd3, %rd24;
	cvta.to.global.u64 	%rd4, %rd23;
	cvta.to.global.u64 	%rd5, %rd22;
	// begin inline asm
	mov.u32 %r74, %envreg2;
	// end inline asm
	cvt.u64.u32 	%rd27, %r74;
	// begin inline asm
	mov.u32 %r75, %envreg1;
	// end inline asm
	cvt.u64.u32 	%rd28, %r75;
	shl.b64 	%rd29, %rd28, 32;
	or.b64  	%rd6, %rd29, %rd27;
	mov.u32 	%r78, %nctaid.x;
	mov.u32 	%r79, %ntid.x;
	mul.lo.s32 	%r80, %r78, %r79;
	add.s32 	%r81, %r80, %r77;
	add.s32 	%r82, %r81, -1;
	div.u32 	%r83, %r82, %r80;
	mov.u32 	%r84, %ctaid.x;
	mov.u32 	%r85, %ctaid.y;
	mov.u32 	%r86, %ctaid.z;
	mov.u32 	%r87, %nctaid.y;
	mad.lo.s32 	%r88, %r86, %r87, %r85;
	mad.lo.s32 	%r89, %r88, %r78, %r84;
	mov.u32 	%r90, %ntid.y;
	mov.u32 	%r91, %ntid.z;
	mov.u32 	%r92, %tid.x;
	mov.u32 	%r93, %tid.y;
	mov.u32 	%r94, %tid.z;
	mad.lo.s32 	%r95, %r89, %r91, %r94;
	mad.lo.s32 	%r96, %r95, %r90, %r93;
	mad.lo.s32 	%r2, %r96, %r79, %r92;
	mul.lo.s32 	%r3, %r83, %r2;
	add.s32 	%r97, %r3, %r83;
	setp.lt.s32 	%p2, %r3, %r77;
	setp.gt.s32 	%p3, %r83, 0;
	and.pred  	%p1, %p2, %p3;
	min.s32 	%r4, %r77, %r97;
	add.s64 	%rd7, %rd6, 4;
	add.s32 	%r98, %r92, %r93;
	or.b32  	%r5, %r98, %r94;
	mul.lo.s32 	%r99, %r78, %r87;
	mov.u32 	%r100, %nctaid.z;
	mul.lo.s32 	%r101, %r99, %r100;
	add.s32 	%r102, %r84, %r85;
	neg.s32 	%r103, %r86;
	setp.eq.s32 	%p4, %r102, %r103;
	sub.s32 	%r104, -2147483647, %r101;
	selp.b32 	%r6, %r104, 1, %p4;
	mul.wide.s32 	%rd30, %r1, 4;
	add.s64 	%rd8, %rd3, %rd30;
	mov.b32 	%r210, 0;
	not.pred 	%p5, %p1;
$L__BB0_1:
	mov.b16 	%rs16, 0;
	@%p5 bra 	$L__BB0_13;
	mov.b16 	%rs16, 0;
	mov.u32 	%r211, %r3;
$L__BB0_3:
	setp.eq.s32 	%p6, %r211, %r1;
	@%p6 bra 	$L__BB0_12;
	mul.wide.s32 	%rd31, %r211, 4;
	add.s64 	%rd32, %rd3, %rd31;
	ld.global.u32 	%r105, [%rd32];
	setp.lt.s32 	%p7, %r105, 1;
	@%p7 bra 	$L__BB0_12;
	add.s64 	%rd9, %rd4, %rd31;
	ld.global.u32 	%r214, [%rd9];
	setp.lt.s32 	%p8, %r214, 1;
	@%p8 bra 	$L__BB0_12;
	mul.wide.s32 	%rd35, %r211, 8;
	add.s64 	%rd10, %rd2, %rd35;
	mov.b32 	%r213, 0;
	mov.b64 	%rd100, 0;
$L__BB0_7:
	ld.global.u64 	%rd36, [%rd10];
	add.s64 	%rd12, %rd36, %rd100;
	ld.u32 	%r12, [%rd12];
	mul.wide.s32 	%rd37, %r12, 4;
	add.s64 	%rd13, %rd3, %rd37;
	ld.global.u32 	%r13, [%rd13];
	setp.lt.s32 	%p9, %r13, 1;
	@%p9 bra 	$L__BB0_11;
	ld.u32 	%r14, [%rd12+12];
	ld.u32 	%r15, [%rd12+16];
	setp.le.s32 	%p10, %r14, %r15;
	@%p10 bra 	$L__BB0_11;
	mul.wide.s32 	%rd38, %r12, 4;
	add.s64 	%rd39, %rd5, %rd38;
	ld.global.u32 	%r107, [%rd39];
	ld.u32 	%r16, [%rd12+4];
	mul.wide.s32 	%rd40, %r16, 4;
	add.s64 	%rd41, %rd5, %rd40;
	ld.global.u32 	%r108, [%rd41];
	add.s32 	%r109, %r108, 1;
	setp.ne.s32 	%p11, %r107, %r109;
	@%p11 bra 	$L__BB0_11;
	sub.s32 	%r110, %r14, %r15;
	min.s32 	%r111, %r13, %r110;
	add.s32 	%r112, %r111, %r15;
	st.u32 	[%rd12+16], %r112;
	mul.wide.s32 	%rd42, %r16, 8;
	add.s64 	%rd43, %rd2, %rd42;
	ld.global.u64 	%rd44, [%rd43];
	ld.u32 	%r113, [%rd12+8];
	mul.wide.s32 	%rd45, %r113, 20;
	add.s64 	%rd46, %rd44, %rd45;
	ld.u32 	%r114, [%rd46+16];
	sub.s32 	%r115, %r114, %r111;
	st.u32 	[%rd46+16], %r115;
	neg.s32 	%r116, %r111;
	atom.global.add.u32 	%r117, [%rd13], %r116;
	ld.u32 	%r118, [%rd12+4];
	mul.wide.s32 	%rd47, %r118, 4;
	add.s64 	%rd48, %rd3, %rd47;
	atom.global.add.u32 	%r119, [%rd48], %r111;
	ld.global.u32 	%r214, [%rd9];
	mov.b16 	%rs16, 1;
$L__BB0_11:
	add.s32 	%r213, %r213, 1;
	add.s64 	%rd100, %rd100, 20;
	setp.lt.s32 	%p12, %r213, %r214;
	@%p12 bra 	$L__BB0_7;
$L__BB0_12:
	add.s32 	%r211, %r211, 1;
	setp.lt.s32 	%p13, %r211, %r4;
	@%p13 bra 	$L__BB0_3;
$L__BB0_13:
	setp.ne.s64 	%p14, %rd6, 0;
	@%p14 bra 	$L__BB0_15;
	// begin inline asm
	trap;
	// end inline asm
$L__BB0_15:
	setp.ne.s32 	%p15, %r5, 0;
	barrier.sync 	0;
	@%p15 bra 	$L__BB0_18;
	// begin inline asm
	atom.add.release.gpu.u32 %r120,[%rd7],%r6;
	// end inline asm
$L__BB0_17:
	// begin inline asm
	ld.acquire.gpu.u32 %r122,[%rd7];
	// end inline asm
	xor.b32  	%r123, %r122, %r120;
	setp.gt.s32 	%p16, %r123, -1;
	@%p16 bra 	$L__BB0_17;
$L__BB0_18:
	barrier.sync 	0;
	@%p5 bra 	$L__BB0_67;
	mov.u32 	%r215, %r3;
$L__BB0_20:
	setp.eq.s32 	%p18, %r215, %r1;
	@%p18 bra 	$L__BB0_66;
	mul.wide.s32 	%rd51, %r215, 4;
	add.s64 	%rd52, %rd3, %rd51;
	ld.global.u32 	%r124, [%rd52];
	setp.lt.s32 	%p19, %r124, 1;
	@%p19 bra 	$L__BB0_66;
	add.s64 	%rd54, %rd4, %rd51;
	ld.global.u32 	%r23, [%rd54];
	setp.lt.s32 	%p20, %r23, 1;
	mov.b32 	%r218, 2147483647;
	@%p20 bra 	$L__BB0_63;
	mul.wide.s32 	%rd55, %r215, 8;
	add.s64 	%rd56, %rd2, %rd55;
	ld.global.u64 	%rd15, [%rd56];
	and.b32  	%r24, %r23, 7;
	setp.lt.u32 	%p21, %r23, 8;
	mov.b32 	%r218, 2147483647;
	mov.b32 	%r234, 0;
	@%p21 bra 	$L__BB0_42;
	and.b32  	%r234, %r23, 2147483640;
	mov.b32 	%r218, 2147483647;
	mov.b32 	%r216, 0;
$L__BB0_25:
	.pragma "nounroll";
	mul.wide.u32 	%rd57, %r216, 20;
	add.s64 	%rd16, %rd15, %rd57;
	ld.u32 	%r131, [%rd16+16];
	ld.u32 	%r132, [%rd16+12];
	setp.ge.s32 	%p22, %r131, %r132;
	@%p22 bra 	$L__BB0_27;
	ld.u32 	%r133, [%rd16+4];
	mul.wide.s32 	%rd58, %r133, 4;
	add.s64 	%rd59, %rd5, %rd58;
	ld.global.u32 	%r134, [%rd59];
	min.s32 	%r218, %r218, %r134;
$L__BB0_27:
	ld.u32 	%r135, [%rd16+36];
	ld.u32 	%r136, [%rd16+32];
	setp.ge.s32 	%p23, %r135, %r136;
	@%p23 bra 	$L__BB0_29;
	ld.u32 	%r137, [%rd16+24];
	mul.wide.s32 	%rd60, %r137, 4;
	add.s64 	%rd61, %rd5, %rd60;
	ld.global.u32 	%r138, [%rd61];
	min.s32 	%r218, %r218, %r138;
$L__BB0_29:
	ld.u32 	%r139, [%rd16+56];
	ld.u32 	%r140, [%rd16+52];
	setp.ge.s32 	%p24, %r139, %r140;
	@%p24 bra 	$L__BB0_31;
	ld.u32 	%r141, [%rd16+44];
	mul.wide.s32 	%rd62, %r141, 4;
	add.s64 	%rd63, %rd5, %rd62;
	ld.global.u32 	%r142, [%rd63];
	min.s32 	%r218, %r218, %r142;
$L__BB0_31:
	ld.u32 	%r143, [%rd16+76];
	ld.u32 	%r144, [%rd16+72];
	setp.ge.s32 	%p25, %r143, %r144;
	@%p25 bra 	$L__BB0_33;
	ld.u32 	%r145, [%rd16+64];
	mul.wide.s32 	%rd64, %r145, 4;
	add.s64 	%rd65, %rd5, %rd64;
	ld.global.u32 	%r146, [%rd65];
	min.s32 	%r218, %r218, %r146;
$L__BB0_33:
	ld.u32 	%r147, [%rd16+96];
	ld.u32 	%r148, [%rd16+92];
	setp.ge.s32 	%p26, %r147, %r148;
	@%p26 bra 	$L__BB0_35;
	ld.u32 	%r149, [%rd16+84];
	mul.wide.s32 	%rd66, %r149, 4;
	add.s64 	%rd67, %rd5, %rd66;
	ld.global.u32 	%r150, [%rd67];
	min.s32 	%r218, %r218, %r150;
$L__BB0_35:
	ld.u32 	%r151, [%rd16+116];
	ld.u32 	%r152, [%rd16+112];
	setp.ge.s32 	%p27, %r151, %r152;
	@%p27 bra 	$L__BB0_37;
	ld.u32 	%r153, [%rd16+104];
	mul.wide.s32 	%rd68, %r153, 4;
	add.s64 	%rd69, %rd5, %rd68;
	ld.global.u32 	%r154, [%rd69];
	min.s32 	%r218, %r218, %r154;
$L__BB0_37:
	ld.u32 	%r155, [%rd16+136];
	ld.u32 	%r156, [%rd16+132];
	setp.ge.s32 	%p28, %r155, %r156;
	@%p28 bra 	$L__BB0_39;
	ld.u32 	%r157, [%rd16+124];
	mul.wide.s32 	%rd70, %r157, 4;
	add.s64 	%rd71, %rd5, %rd70;
	ld.global.u32 	%r158, [%rd71];
	min.s32 	%r218, %r218, %r158;
$L__BB0_39:
	ld.u32 	%r159, [%rd16+156];
	ld.u32 	%r160, [%rd16+152];
	setp.ge.s32 	%p29, %r159, %r160;
	@%p29 bra 	$L__BB0_41;
	ld.u32 	%r161, [%rd16+144];
	mul.wide.s32 	%rd72, %r161, 4;
	add.s64 	%rd73, %rd5, %rd72;
	ld.global.u32 	%r162, [%rd73];
	min.s32 	%r218, %r218, %r162;
$L__BB0_41:
	add.s32 	%r216, %r216, 8;
	setp.ne.s32 	%p30, %r216, %r234;
	@%p30 bra 	$L__BB0_25;
$L__BB0_42:
	setp.eq.s32 	%p31, %r24, 0;
	@%p31 bra 	$L__BB0_63;
	and.b32  	%r48, %r23, 3;
	setp.lt.u32 	%p32, %r24, 4;
	@%p32 bra 	$L__BB0_53;
	mul.wide.u32 	%rd74, %r234, 20;
	add.s64 	%rd17, %rd15, %rd74;
	ld.u32 	%r164, [%rd17+16];
	ld.u32 	%r165, [%rd17+12];
	setp.ge.s32 	%p33, %r164, %r165;
	@%p33 bra 	$L__BB0_46;
	ld.u32 	%r166, [%rd17+4];
	mul.wide.s32 	%rd75, %r166, 4;
	add.s64 	%rd76, %rd5, %rd75;
	ld.global.u32 	%r167, [%rd76];
	min.s32 	%r218, %r218, %r167;
$L__BB0_46:
	ld.u32 	%r168, [%rd17+36];
	ld.u32 	%r169, [%rd17+32];
	setp.ge.s32 	%p34, %r168, %r169;
	@%p34 bra 	$L__BB0_48;
	ld.u32 	%r170, [%rd17+24];
	mul.wide.s32 	%rd77, %r170, 4;
	add.s64 	%rd78, %rd5, %rd77;
	ld.global.u32 	%r171, [%rd78];
	min.s32 	%r218, %r218, %r171;
$L__BB0_48:
	ld.u32 	%r172, [%rd17+56];
	ld.u32 	%r173, [%rd17+52];
	setp.ge.s32 	%p35, %r172, %r173;
	@%p35 bra 	$L__BB0_50;
	ld.u32 	%r174, [%rd17+44];
	mul.wide.s32 	%rd79, %r174, 4;
	add.s64 	%rd80, %rd5, %rd79;
	ld.global.u32 	%r175, [%rd80];
	min.s32 	%r218, %r218, %r175;
$L__BB0_50:
	ld.u32 	%r176, [%rd17+76];
	ld.u32 	%r177, [%rd17+72];
	setp.ge.s32 	%p36, %r176, %r177;
	@%p36 bra 	$L__BB0_52;
	ld.u32 	%r178, [%rd17+64];
	mul.wide.s32 	%rd81, %r178, 4;
	add.s64 	%rd82, %rd5, %rd81;
	ld.global.u32 	%r179, [%rd82];
	min.s32 	%r218, %r218, %r179;
$L__BB0_52:
	add.s32 	%r234, %r234, 4;
$L__BB0_53:
	setp.eq.s32 	%p37, %r48, 0;
	@%p37 bra 	$L__BB0_63;
	setp.eq.s32 	%p38, %r48, 1;
	@%p38 bra 	$L__BB0_60;
	mul.wide.u32 	%rd83, %r234, 20;
	add.s64 	%rd18, %rd15, %rd83;
	ld.u32 	%r181, [%rd18+16];
	ld.u32 	%r182, [%rd18+12];
	setp.ge.s32 	%p39, %r181, %r182;
	@%p39 bra 	$L__BB0_57;
	ld.u32 	%r183, [%rd18+4];
	mul.wide.s32 	%rd84, %r183, 4;
	add.s64 	%rd85, %rd5, %rd84;
	ld.global.u32 	%r184, [%rd85];
	min.s32 	%r218, %r218, %r184;
$L__BB0_57:
	ld.u32 	%r185, [%rd18+36];
	ld.u32 	%r186, [%rd18+32];
	setp.ge.s32 	%p40, %r185, %r186;
	@%p40 bra 	$L__BB0_59;
	ld.u32 	%r187, [%rd18+24];
	mul.wide.s32 	%rd86, %r187, 4;
	add.s64 	%rd87, %rd5, %rd86;
	ld.global.u32 	%r188, [%rd87];
	min.s32 	%r218, %r218, %r188;
$L__BB0_59:
	add.s32 	%r234, %r234, 2;
$L__BB0_60:
	and.b32  	%r189, %r23, 1;
	setp.eq.b32 	%p41, %r189, 1;
	not.pred 	%p42, %p41;
	@%p42 bra 	$L__BB0_63;
	mul.wide.u32 	%rd88, %r234, 20;
	add.s64 	%rd19, %rd15, %rd88;
	ld.u32 	%r190, [%rd19+16];
	ld.u32 	%r191, [%rd19+12];
	setp.ge.s32 	%p43, %r190, %r191;
	@%p43 bra 	$L__BB0_63;
	ld.u32 	%r192, [%rd19+4];
	mul.wide.s32 	%rd89, %r192, 4;
	add.s64 	%rd90, %rd5, %rd89;
	ld.global.u32 	%r193, [%rd90];
	min.s32 	%r218, %r218, %r193;
$L__BB0_63:
	setp.eq.s32 	%p44, %r218, 2147483647;
	@%p44 bra 	$L__BB0_66;
	add.s64 	%rd20, %rd5, %rd51;
	ld.global.u32 	%r194, [%rd20];
	setp.lt.s32 	%p45, %r218, %r194;
	@%p45 bra 	$L__BB0_66;
	add.s32 	%r195, %r218, 1;
	st.global.u32 	[%rd20], %r195;
	mov.b16 	%rs16, 1;
$L__BB0_66:
	add.s32 	%r215, %r215, 1;
	setp.lt.s32 	%p46, %r215, %r4;
	@%p46 bra 	$L__BB0_20;
$L__BB0_67:
	and.b16  	%rs13, %rs16, 255;
	setp.eq.s16 	%p47, %rs13, 0;
	@%p47 bra 	$L__BB0_69;
	st.global.u32 	[%rd1], %r210;
$L__BB0_69:
	setp.ne.s64 	%p48, %rd6, 0;
	@%p48 bra 	$L__BB0_71;
	// begin inline asm
	trap;
	// end inline asm
$L__BB0_71:
	setp.ne.s32 	%p49, %r5, 0;
	barrier.sync 	0;
	@%p49 bra 	$L__BB0_74;
	// begin inline asm
	atom.add.release.gpu.u32 %r196,[%rd7],%r6;
	// end inline asm
$L__BB0_73:
	// begin inline asm
	ld.acquire.gpu.u32 %r198,[%rd7];
	// end inline asm
	xor.b32  	%r199, %r198, %r196;
	setp.gt.s32 	%p50, %r199, -1;
	@%p50 bra 	$L__BB0_73;
$L__BB0_74:
	mul.hi.u32 	%r200, %r210, 274877907;
	shr.u32 	%r201, %r200, 6;
	mul.lo.s32 	%r202, %r201, 1000;
	sub.s32 	%r203, %r210, %r202;
	or.b32  	%r204, %r2, %r203;
	barrier.sync 	0;
	setp.ne.s32 	%p51, %r204, 0;
	@%p51 bra 	$L__BB0_76;
	ld.global.u32 	%r205, [%rd8];
	add.u64 	%rd94, %SP, 0;
	add.u64 	%rd95, %SPL, 0;
	st.local.v2.u32 	[%rd95], {%r210, %r205};
	mov.u64 	%rd96, $str;
	cvta.global.u64 	%rd97, %rd96;
	{ // callseq 0, 0
	.param .b64 param0;
	st.param.b64 	[param0], %rd97;
	.param .b64 param1;
	st.param.b64 	[param1], %rd94;
	.param .b32 retval0;
	call.uni (retval0), 
	vprintf, 
	(
	param0, 
	param1
	);
	ld.param.b32 	%r206, [retval0];
	} // callseq 0
$L__BB0_76:
	ld.global.u32 	%r208, [%rd1];
	setp.eq.s32 	%p52, %r208, %r210;
	add.s32 	%r210, %r210, 1;
	@%p52 bra 	$L__BB0_1;
	setp.ne.s32 	%p53, %r2, 0;
	@%p53 bra 	$L__BB0_79;
	ld.param.u64 	%rd99, [_Z10call_solveIiEv18PreflowPushRelabelIT_EPS1_Pi_param_1];
	ld.global.u32 	%r209, [%rd8];
	cvta.to.global.u64 	%rd98, %rd99;
	st.global.u32 	[%rd98], %r209;
$L__BB0_79:
	ret;

}


// ===== COMPILED SASS (sm_100) =====

	.target	sm_100

	.elftype	@"ET_EXEC"


//--------------------- .note.nv.tkinfo           --------------------------
	.section	.note.nv.tkinfo,"",@"SHT_NOTE"
	.sectionflags	@"SHF_NOTE_NV_TKINFO"
	.tkinfo
        /*0018*/ 	.word	0x00000002
        /*0030*/ 	.string	""
        /*0030*/ 	.string	"ptxas"
        /*0030*/ 	.string	"Cuda compilation tools, release 13.0, V13.0.88"
        /*0030*/ 	.string	"Build cuda_13.0.r13.0/compiler.36424714_0"
        /*0030*/ 	.string	"-arch sm_100 -m 64 "



//--------------------- .note.nv.cuinfo           --------------------------
	.section	.note.nv.cuinfo,"",@"SHT_NOTE"
	.sectionflags	@"SHF_NOTE_NV_CUINFO"
        /*0018*/ 	.short	0x0002
        /*001a*/ 	.short	0x0064
        /*001c*/ 	.short	0x0082
	.zero		2


//--------------------- .nv.info                  --------------------------
	.section	.nv.info,"",@"SHT_CUDA_INFO"
	.align	4


	//----- nvinfo : EIATTR_REGCOUNT
	.align		4
        /*0000*/ 	.byte	0x04, 0x2f
        /*0002*/ 	.short	(.L_2 - .L_1)
	.align		4
.L_1:
        /*0004*/ 	.word	index@(_Z10call_solveIiEv18PreflowPushRelabelIT_EPS1_Pi)
        /*0008*/ 	.word	0x00000028


	//----- nvinfo : EIATTR_FRAME_SIZE
	.align		4
.L_2:
        /*000c*/ 	.byte	0x04, 0x11
        /*000e*/ 	.short	(.L_4 - .L_3)
	.align		4
.L_3:
        /*0010*/ 	.word	index@(_Z10call_solveIiEv18PreflowPushRelabelIT_EPS1_Pi)
        /*0014*/ 	.word	0x00000008


	//----- nvinfo : EIATTR_MIN_STACK_SIZE
	.align		4
.L_4:
        /*0018*/ 	.byte	0x04, 0x12
        /*001a*/ 	.short	(.L_6 - .L_5)
	.align		4
.L_5:
        /*001c*/ 	.word	index@(_Z10call_solveIiEv18PreflowPushRelabelIT_EPS1_Pi)
        /*0020*/ 	.word	0x00000008
.L_6:


//--------------------- .nv.compat                --------------------------
	.section	.nv.compat,"",@"SHT_CUDA_COMPAT_INFO"
	.align	4
        /*0000*/ 	.byte	0x02, 0x09, 0x00, 0x00, 0x02, 0x02, 0x01, 0x00, 0x02, 0x05, 0x05, 0x00, 0x03, 0x07, 0x01, 0x01
        /*0010*/ 	.byte	0x02, 0x03, 0x00, 0x00, 0x02, 0x06, 0x01, 0x00, 0x04, 0x0b, 0x08, 0x00, 0x09, 0x00, 0x00, 0x00
        /*0020*/ 	.byte	0x00, 0x00, 0x00, 0x00


//--------------------- .nv.info._Z10call_solveIiEv18PreflowPushRelabelIT_EPS1_Pi --------------------------
	.section	.nv.info._Z10call_solveIiEv18PreflowPushRelabelIT_EPS1_Pi,"",@"SHT_CUDA_INFO"
	.sectionflags	@""
	.align	4


	//----- nvinfo : EIATTR_CUDA_API_VERSION
	.align		4
        /*0000*/ 	.byte	0x04, 0x37
        /*0002*/ 	.short	(.L_8 - .L_7)
.L_7:
        /*0004*/ 	.word	0x00000082


	//----- nvinfo : EIATTR_KPARAM_INFO
	.align		4
.L_8:
        /*0008*/ 	.byte	0x04, 0x17
        /*000a*/ 	.short	(.L_10 - .L_9)
.L_9:
        /*000c*/ 	.word	0x00000000
        /*0010*/ 	.short	0x0002
        /*0012*/ 	.short	0x0040
        /*0014*/ 	.byte	0x00, 0xf5, 0x21, 0x00


	//----- nvinfo : EIATTR_KPARAM_INFO
	.align		4
.L_10:
        /*0018*/ 	.byte	0x04, 0x17
        /*001a*/ 	.short	(.L_12 - .L_11)
.L_11:
        /*001c*/ 	.word	0x00000000
        /*0020*/ 	.short	0x0001
        /*0022*/ 	.short	0x0038
        /*0024*/ 	.byte	0x00, 0xf5, 0x21, 0x00


	//----- nvinfo : EIATTR_KPARAM_INFO
	.align		4
.L_12:
        /*0028*/ 	.byte	0x04, 0x17
        /*002a*/ 	.short	(.L_14 - .L_13)
.L_13:
        /*002c*/ 	.word	0x00000000
        /*0030*/ 	.short	0x0000
        /*0032*/ 	.short	0x0000
        /*0034*/ 	.byte	0x00, 0xf0, 0xe1, 0x00


	//----- nvinfo : EIATTR_SPARSE_MMA_MASK
	.align		4
.L_14:
        /*0038*/ 	.byte	0x03, 0x50
        /*003a*/ 	.short	0x0000


	//----- nvinfo : EIATTR_MAXREG_COUNT
	.align		4
        /*003c*/ 	.byte	0x03, 0x1b
        /*003e*/ 	.short	0x00ff


	//----- nvinfo : EIATTR_NUM_BARRIERS
	.align		4
        /*0040*/ 	.byte	0x02, 0x4c
        /*0042*/ 	.byte	0x01
	.zero		1


	//----- nvinfo : EIATTR_EXTERNS
	.align		4
        /*0044*/ 	.byte	0x04, 0x0f
        /*0046*/ 	.short	(.L_16 - .L_15)


	//   ....[0]....
	.align		4
.L_15:
        /*0048*/ 	.word	index@(vprintf)


	//----- nvinfo : EIATTR_MERCURY_ISA_VERSION
	.align		4
.L_16:
        /*004c*/ 	.byte	0x03, 0x5f
        /*004e*/ 	.short	0x0101


	//----- nvinfo : EIATTR_INT_WARP_WIDE_INSTR_OFFSETS
	.align		4
        /*0050*/ 	.byte	0x04, 0x31
        /*0052*/ 	.short	(.L_18 - .L_17)


	//   ....[0]....
.L_17:
        /*0054*/ 	.word	0x00000a20


	//   ....[1]....
        /*0058*/ 	.word	0x00000b30


	//   ....[2]....
        /*005c*/ 	.word	0x00001910


	//   ....[3]....
        /*0060*/ 	.word	0x00001a20


	//----- nvinfo : EIATTR_COOP_GROUP_MASK_REGIDS
	.align		4
.L_18:
        /*0064*/ 	.byte	0x04, 0x29
        /*0066*/ 	.short	(.L_20 - .L_19)


	//   ....[0]....
.L_19:
        /*0068*/ 	.word	0xffffffff


	//   ....[1]....
        /*006c*/ 	.word	0xffffffff


	//   ....[2]....
        /*0070*/ 	.word	0xffffffff


	//   ....[3]....
        /*0074*/ 	.word	0xffffffff


	//   ....[4]....
        /*0078*/ 	.word	0x0500000f


	//   ....[5]....
        /*007c*/ 	.word	0x0500000f


	//   ....[6]....
        /*0080*/ 	.word	0x0500000f


	//   ....[7]....
        /*0084*/ 	.word	0x0500000f


	//----- nvinfo : EIATTR_COOP_GROUP_INSTR_OFFSETS
	.align		4
.L_20:
        /*0088*/ 	.byte	0x04, 0x28
        /*008a*/ 	.short	(.L_22 - .L_21)


	//   ....[0]....
.L_21:
        /*008c*/ 	.word	0x000009e0


	//   ....[1]....
        /*0090*/ 	.word	0x00000be0


	//   ....[2]....
        /*0094*/ 	.word	0x000018b0


	//   ....[3]....
        /*0098*/ 	.word	0x00001ae0


	//   ....[4]....
        /*009c*/ 	.word	0x00001d30


	//   ....[5]....
        /*00a0*/ 	.word	0x00001df0


	//   ....[6]....
        /*00a4*/ 	.word	0x00001eb0


	//   ....[7]....
        /*00a8*/ 	.word	0x00001f70


	//----- nvinfo : EIATTR_VRC_CTA_INIT_COUNT
	.align		4
.L_22:
        /*00ac*/ 	.byte	0x02, 0x4a
	.zero		1
	.zero		1


	//----- nvinfo : EIATTR_SYSCALL_OFFSETS
	.align		4
        /*00b0*/ 	.byte	0x04, 0x46
        /*00b2*/ 	.short	(.L_24 - .L_23)


	//   ....[0]....
.L_23:
        /*00b4*/ 	.word	0x00001bc0


	//----- nvinfo : EIATTR_EXIT_INSTR_OFFSETS
	.align		4
.L_24:
        /*00b8*/ 	.byte	0x04, 0x1c
        /*00ba*/ 	.short	(.L_26 - .L_25)


	//   ....[0]....
.L_25:
        /*00bc*/ 	.word	0x00001c50


	//   ....[1]....
        /*00c0*/ 	.word	0x00001c90


	//----- nvinfo : EIATTR_CRS_STACK_SIZE
	.align		4
.L_26:
        /*00c4*/ 	.byte	0x04, 0x1e
        /*00c6*/ 	.short	(.L_28 - .L_27)
.L_27:
        /*00c8*/ 	.word	0x00000000


	//----- nvinfo : EIATTR_CBANK_PARAM_SIZE
	.align		4
.L_28:
        /*00cc*/ 	.byte	0x03, 0x19
        /*00ce*/ 	.short	0x0048


	//----- nvinfo : EIATTR_PARAM_CBANK
	.align		4
        /*00d0*/ 	.byte	0x04, 0x0a
        /*00d2*/ 	.short	(.L_30 - .L_29)
	.align		4
.L_29:
        /*00d4*/ 	.word	index@(.nv.constant0._Z10call_solveIiEv18PreflowPushRelabelIT_EPS1_Pi)
        /*00d8*/ 	.short	0x0380
        /*00da*/ 	.short	0x0048


	//----- nvinfo : EIATTR_SW_WAR
	.align		4
.L_30:
        /*00dc*/ 	.byte	0x04, 0x36
        /*00de*/ 	.short	(.L_32 - .L_31)
.L_31:
        /*00e0*/ 	.word	0x00000008
.L_32:


//--------------------- .nv.callgraph             --------------------------
	.section	.nv.callgraph,"",@"SHT_CUDA_CALLGRAPH"
	.align	4
	.sectionentsize	8
	.align		4
        /*0000*/ 	.word	0x00000000
	.align		4
        /*0004*/ 	.word	0xffffffff
	.align		4
        /*0008*/ 	.word	index@(_Z10call_solveIiEv18PreflowPushRelabelIT_EPS1_Pi)
	.align		4
        /*000c*/ 	.word	index@(vprintf)
	.align		4
        /*0010*/ 	.word	0x00000000
	.align		4
        /*0014*/ 	.word	0xfffffffe
	.align		4
        /*0018*/ 	.word	0x00000000
	.align		4
        /*001c*/ 	.word	0xfffffffd
	.align		4
        /*0020*/ 	.word	0x00000000
	.align		4
        /*0024*/ 	.word	0xfffffffc


//--------------------- .nv.constant4             --------------------------
	.section	.nv.constant4,"a",@progbits
	.align	8
	.align		8
.nv.constant4:
        /*0000*/ 	.dword	vprintf
	.align		8
        /*0008*/ 	.dword	$str


//--------------------- .text._Z10call_solveIiEv18PreflowPushRelabelIT_EPS1_Pi --------------------------
	.section	.text._Z10call_solveIiEv18PreflowPushRelabelIT_EPS1_Pi,"ax",@progbits
	.align	128
        .global         _Z10call_solveIiEv18PreflowPushRelabelIT_EPS1_Pi
        .type           _Z10call_solveIiEv18PreflowPushRelabelIT_EPS1_Pi,@function
        .size           _Z10call_solveIiEv18PreflowPushRelabelIT_EPS1_Pi,(.L_x_51 - _Z10call_solveIiEv18PreflowPushRelabelIT_EPS1_Pi)
        .other          _Z10call_solveIiEv18PreflowPushRelabelIT_EPS1_Pi,@"STO_CUDA_ENTRY STV_DEFAULT"
_Z10call_solveIiEv18PreflowPushRelabelIT_EPS1_Pi:
.text._Z10call_solveIiEv18PreflowPushRelabelIT_EPS1_Pi:
[----:B------:R-:W0:Y:S01]  /*0000*/  LDC R1, c[0x0][0x37c] ;  /* 0x0000df00ff017b82 */ /* 0x000e220000000800 */
[----:B------:R-:W1:Y:S07]  /*0010*/  LDCU UR12, c[0x0][0x2fc] ;  /* 0x00005f80ff0c77ac */ /* 0x000e6e0008000800 */
[----:B------:R-:W2:Y:S01]  /*0020*/  LDC R24, c[0x0][0x380] ;  /* 0x0000e000ff187b82 */ /* 0x000ea20000000800 */
[----:B------:R-:W3:Y:S01]  /*0030*/  S2R R9, SR_TID.Z ;  /* 0x0000000000097919 */ /* 0x000ee20000002300 */
[----:B0-----:R-:W-:Y:S01]  /*0040*/  VIADD R1, R1, 0xfffffff8 ;  /* 0xfffffff801017836 */ /* 0x001fe20000000000 */
[----:B------:R-:W0:Y:S01]  /*0050*/  LDCU UR5, c[0x0][0x370] ;  /* 0x00006e00ff0577ac */ /* 0x000e220008000800 */
[----:B------:R-:W-:Y:S01]  /*0060*/  BSSY B7, `(.L_x_0) ;  /* 0x00001bd000077945 */ /* 0x000fe20003800000 */
[----:B------:R-:W4:Y:S01]  /*0070*/  S2R R22, SR_TID.X ;  /* 0x0000000000167919 */ /* 0x000f220000002100 */
[----:B------:R-:W5:Y:S02]  /*0080*/  LDCU UR11, c[0x0][0x2f8] ;  /* 0x00005f00ff0b77ac */ /* 0x000f640008000800 */
[----:B------:R-:W0:Y:S01]  /*0090*/  LDC R5, c[0x0][0x360] ;  /* 0x0000d800ff057b82 */ /* 0x000e220000000800 */
[----:B------:R-:W1:Y:S01]  /*00a0*/  LDCU UR9, c[0x0][0x374] ;  /* 0x00006e80ff0977ac */ /* 0x000e620008000800 */
[----:B------:R-:W5:Y:S06]  /*00b0*/  LDCU UR13, c[0x0][0x364] ;  /* 0x00006c80ff0d77ac */ /* 0x000f6c0008000800 */
[----:B------:R-:W-:Y:S01]  /*00c0*/  S2UR UR7, SR_CTAID.Y ;  /* 0x00000000000779c3 */ /* 0x000fe20000002600 */
[----:B------:R-:W0:Y:S07]  /*00d0*/  LDCU.64 UR36, c[0x0][0x358] ;  /* 0x00006b00ff2477ac */ /* 0x000e2e0008000a00 */
[----:B------:R-:W1:Y:S01]  /*00e0*/  S2UR UR8, SR_CTAID.Z ;  /* 0x00000000000879c3 */ /* 0x000e620000002700 */
[----:B0-----:R-:W-:-:S07]  /*00f0*/  IMAD R0, R5, UR5, RZ ;  /* 0x0000000505007c24 */ /* 0x001fce000f8e02ff */
[----:B------:R-:W0:Y:S01]  /*0100*/  S2UR UR6, SR_CTAID.X ;  /* 0x00000000000679c3 */ /* 0x000e220000002500 */
[----:B------:R-:W3:Y:S01]  /*0110*/  I2F.U32.RP R4, R0 ;  /* 0x0000000000047306 */ /* 0x000ee20000209000 */
[----:B------:R-:W-:Y:S01]  /*0120*/  IMAD.MOV R7, RZ, RZ, -R0 ;  /* 0x000000ffff077224 */ /* 0x000fe200078e0a00 */
[----:B------:R-:W-:-:S05]  /*0130*/  ISETP.NE.U32.AND P2, PT, R0, RZ, PT ;  /* 0x000000ff0000720c */ /* 0x000fca0003f45070 */
[----:B------:R-:W4:Y:S01]  /*0140*/  LDC.64 R16, c[0x0][0x3a0] ;  /* 0x0000e800ff107b82 */ /* 0x000f220000000a00 */
[----:B-1----:R-:W-:Y:S02]  /*0150*/  UIMAD UR4, UR8, UR9, UR7 ;  /* 0x00000009080472a4 */ /* 0x002fe4000f8e0207 */
[----:B------:R-:W-:Y:S01]  /*0160*/  UIADD3 UR8, UPT, UPT, -UR8, URZ, URZ ;  /* 0x000000ff08087290 */ /* 0x000fe2000fffe1ff */
[----:B---3--:R-:W1:Y:S01]  /*0170*/  MUFU.RCP R4, R4 ;  /* 0x0000000400047308 */ /* 0x008e620000001000 */
[----:B0-----:R-:W-:Y:S02]  /*0180*/  UIMAD UR4, UR4, UR5, UR6 ;  /* 0x00000005040472a4 */ /* 0x001fe4000f8e0206 */
[----:B------:R-:W-:-:S04]  /*0190*/  UIADD3 UR5, UPT, UPT, URZ, -UR5, URZ ;  /* 0x80000005ff057290 */ /* 0x000fc8000fffe0ff */
[----:B------:R-:W-:Y:S01]  /*01a0*/  UIMAD UR9, UR5, UR9, URZ ;  /* 0x00000009050972a4 */ /* 0x000fe2000f8e02ff */
[----:B-1----:R-:W-:-:S04]  /*01b0*/  VIADD R2, R4, 0xffffffe ;  /* 0x0ffffffe04027836 */ /* 0x002fc80000000000 */
[----:B------:R0:W1:Y:S02]  /*01c0*/  F2I.FTZ.U32.TRUNC.NTZ R3, R2 ;  /* 0x0000000200037305 */ /* 0x000064000021f000 */
[----:B0-----:R-:W-:Y:S02]  /*01d0*/  IMAD.MOV.U32 R2, RZ, RZ, RZ ;  /* 0x000000ffff027224 */ /* 0x001fe400078e00ff */
[----:B-1----:R-:W-:-:S04]  /*01e0*/  IMAD R7, R7, R3, RZ ;  /* 0x0000000307077224 */ /* 0x002fc800078e02ff */
[----:B------:R-:W-:Y:S01]  /*01f0*/  IMAD.HI.U32 R6, R3, R7, R2 ;  /* 0x0000000703067227 */ /* 0x000fe200078e0002 */
[----:B--2---:R-:W-:Y:S01]  /*0200*/  IADD3 R3, PT, PT, R0, -0x1, R24 ;  /* 0xffffffff00037810 */ /* 0x004fe20007ffe018 */
[----:B------:R-:W5:Y:S04]  /*0210*/  S2R R7, SR_TID.Y ;  /* 0x0000000000077919 */ /* 0x000f680000002200 */
[----:B------:R-:W-:-:S04]  /*0220*/  IMAD.HI.U32 R6, R6, R3, RZ ;  /* 0x0000000306067227 */ /* 0x000fc800078e00ff */
[----:B------:R-:W-:-:S04]  /*0230*/  IMAD.MOV R2, RZ, RZ, -R6 ;  /* 0x000000ffff027224 */ /* 0x000fc800078e0a06 */
[----:B------:R-:W-:Y:S02]  /*0240*/  IMAD R3, R0, R2, R3 ;  /* 0x0000000200037224 */ /* 0x000fe400078e0203 */
[----:B------:R-:W0:Y:S01]  /*0250*/  LDC R2, c[0x0][0x368] ;  /* 0x0000da00ff027b82 */ /* 0x000e220000000800 */
[----:B------:R-:W1:Y:S02]  /*0260*/  LDCU UR10, c[0x0][0x378] ;  /* 0x00006f00ff0a77ac */ /* 0x000e640008000800 */
[----:B------:R-:W-:-:S13]  /*0270*/  ISETP.GE.U32.AND P0, PT, R3, R0, PT ;  /* 0x000000000300720c */ /* 0x000fda0003f06070 */
[----:B------:R-:W-:Y:S02]  /*0280*/  @P0 IMAD.IADD R3, R3, 0x1, -R0 ;  /* 0x0000000103030824 */ /* 0x000fe400078e0a00 */
[----:B------:R-:W-:-:S03]  /*0290*/  @P0 VIADD R6, R6, 0x1 ;  /* 0x0000000106060836 */ /* 0x000fc60000000000 */
[----:B------:R-:W-:Y:S02]  /*02a0*/  ISETP.GE.U32.AND P1, PT, R3, R0, PT ;  /* 0x000000000300720c */ /* 0x000fe40003f26070 */
[----:B------:R-:W2:Y:S01]  /*02b0*/  LDC R3, c[0x0][0x38c] ;  /* 0x0000e300ff037b82 */ /* 0x000ea20000000800 */
[----:B0-----:R-:W-:Y:S01]  /*02c0*/  IMAD R2, R2, UR4, R9 ;  /* 0x0000000402027c24 */ /* 0x001fe2000f8e0209 */
[----:B------:R-:W-:-:S03]  /*02d0*/  UIADD3 UR4, UPT, UPT, UR6, UR7, URZ ;  /* 0x0000000706047290 */ /* 0x000fc6000fffe0ff */
[----:B-----5:R-:W-:Y:S01]  /*02e0*/  IMAD R2, R2, UR13, R7 ;  /* 0x0000000d02027c24 */ /* 0x020fe2000f8e0207 */
[----:B------:R-:W-:Y:S02]  /*02f0*/  UISETP.NE.AND UP0, UPT, UR4, UR8, UPT ;  /* 0x000000080400728c */ /* 0x000fe4000bf05270 */
[----:B-1----:R-:W-:Y:S01]  /*0300*/  UIMAD UR4, UR10, UR9, -0x7fffffff ;  /* 0x800000010a0474a4 */ /* 0x002fe2000f8e0209 */
[----:B----4-:R-:W-:Y:S02]  /*0310*/  IMAD R22, R2, R5, R22 ;  /* 0x0000000502167224 */ /* 0x010fe400078e0216 */
[----:B------:R-:W-:Y:S01]  /*0320*/  @P1 VIADD R6, R6, 0x1 ;  /* 0x0000000106061836 */ /* 0x000fe20000000000 */
[----:B------:R-:W-:Y:S01]  /*0330*/  @!P2 LOP3.LUT R6, RZ, R0, RZ, 0x33, !PT ;  /* 0x00000000ff06a212 */ /* 0x000fe200078e33ff */
[----:B------:R-:W-:Y:S01]  /*0340*/  IMAD.MOV.U32 R2, RZ, RZ, RZ ;  /* 0x000000ffff027224 */ /* 0x000fe200078e00ff */
[----:B------:R-:W-:Y:S01]  /*0350*/  IADD3 R18, P1, PT, R1, UR11, RZ ;  /* 0x0000000b01127c10 */ /* 0x000fe2000ff3e0ff */
[----:B------:R-:W-:Y:S01]  /*0360*/  USEL UR38, UR4, 0x1, !UP0 ;  /* 0x0000000104267887 */ /* 0x000fe2000c000000 */
[C---:B------:R-:W-:Y:S01]  /*0370*/  ISETP.GT.AND P0, PT, R6.reuse, RZ, PT ;  /* 0x000000ff0600720c */ /* 0x040fe20003f04270 */
[----:B------:R-:W-:-:S02]  /*0380*/  IMAD R23, R6, R22, RZ ;  /* 0x0000001606177224 */ /* 0x000fc400078e02ff */
[----:B------:R-:W-:-:S03]  /*0390*/  IMAD.X R19, RZ, RZ, UR12, P1 ;  /* 0x0000000cff137e24 */ /* 0x000fc600088e06ff */
[C---:B------:R-:W-:Y:S02]  /*03a0*/  ISETP.LT.AND P0, PT, R23.reuse, R24, P0 ;  /* 0x000000181700720c */ /* 0x040fe40000701270 */
[----:B------:R-:W-:Y:S01]  /*03b0*/  VIADDMNMX R24, R23, R6, R24, PT ;  /* 0x0000000617187246 */ /* 0x000fe20003800118 */
[----:B--2---:R-:W-:Y:S01]  /*03c0*/  IMAD.WIDE R16, R3, 0x4, R16 ;  /* 0x0000000403107825 */ /* 0x004fe200078e0210 */
[----:B------:R-:W-:-:S09]  /*03d0*/  P2R R25, PR, RZ, 0x1 ;  /* 0x00000001ff197803 */ /* 0x000fd20000000000 */
.L_x_37:
[----:B------:R-:W-:Y:S01]  /*03e0*/  ISETP.NE.AND P0, PT, R25, RZ, PT ;  /* 0x000000ff1900720c */ /* 0x000fe20003f05270 */
[----:B------:R-:W-:Y:S05]  /*03f0*/  YIELD ;  /* 0x0000000000007946 */ /* 0x000fea0003800000 */
[----:B------:R-:W-:Y:S01]  /*0400*/  BSSY B0, `(.L_x_1) ;  /* 0x000004c000007945 */ /* 0x000fe20003800000 */
[----:B------:R-:W-:-:S06]  /*0410*/  PRMT R3, RZ, 0x7610, R3 ;  /* 0x00007610ff037816 */ /* 0x000fcc0000000003 */
[----:B0----5:R-:W-:Y:S05]  /*0420*/  @!P0 BRA `(.L_x_2) ;  /* 0x0000000400248947 */ /* 0x021fea0003800000 */
[----:B------:R-:W-:Y:S01]  /*0430*/  PRMT R3, RZ, 0x7610, R3 ;  /* 0x00007610ff037816 */ /* 0x000fe20000000003 */
[----:B------:R-:W-:-:S07]  /*0440*/  IMAD.MOV.U32 R27, RZ, RZ, R23 ;  /* 0x000000ffff1b7224 */ /* 0x000fce00078e0017 */
.L_x_8:
[----:B0-----:R-:W0:Y:S01]  /*0450*/  LDCU UR4, c[0x0][0x38c] ;  /* 0x00007180ff0477ac */ /* 0x001e220008000800 */
[----:B------:R-:W-:Y:S01]  /*0460*/  BSSY B1, `(.L_x_3) ;  /* 0x0000042000017945 */ /* 0x000fe20003800000 */
[----:B0-----:R-:W-:-:S13]  /*0470*/  ISETP.NE.AND P0, PT, R27, UR4, PT ;  /* 0x000000041b007c0c */ /* 0x001fda000bf05270 */
[----:B------:R-:W-:Y:S05]  /*0480*/  @!P0 BRA `(.L_x_4) ;  /* 0x0000000000fc8947 */ /* 0x000fea0003800000 */
[----:B------:R-:W0:Y:S02]  /*0490*/  LDC.64 R4, c[0x0][0x3a0] ;  /* 0x0000e800ff047b82 */ /* 0x000e240000000a00 */
[----:B0-----:R-:W-:-:S06]  /*04a0*/  IMAD.WIDE R4, R27, 0x4, R4 ;  /* 0x000000041b047825 */ /* 0x001fcc00078e0204 */
[----:B------:R-:W2:Y:S02]  /*04b0*/  LDG.E R4, desc[UR36][R4.64] ;  /* 0x0000002404047981 */ /* 0x000ea4000c1e1900 */
[----:B--2---:R-:W-:-:S13]  /*04c0*/  ISETP.GE.AND P0, PT, R4, 0x1, PT ;  /* 0x000000010400780c */ /* 0x004fda0003f06270 */
[----:B------:R-:W-:Y:S05]  /*04d0*/  @!P0 BRA `(.L_x_4) ;  /* 0x0000000000e88947 */ /* 0x000fea0003800000 */
[----:B------:R-:W0:Y:S02]  /*04e0*/  LDC.64 R4, c[0x0][0x3a8] ;  /* 0x0000ea00ff047b82 */ /* 0x000e240000000a00 */
[----:B0-----:R-:W-:-:S05]  /*04f0*/  IMAD.WIDE R4, R27, 0x4, R4 ;  /* 0x000000041b047825 */ /* 0x001fca00078e0204 */
[----:B------:R-:W2:Y:S02]  /*0500*/  LDG.E R31, desc[UR36][R4.64] ;  /* 0x00000024041f7981 */ /* 0x000ea4000c1e1900 */
[----:B--2---:R-:W-:-:S13]  /*0510*/  ISETP.GE.AND P0, PT, R31, 0x1, PT ;  /* 0x000000011f00780c */ /* 0x004fda0003f06270 */
[----:B------:R-:W-:Y:S05]  /*0520*/  @!P0 BRA `(.L_x_4) ;  /* 0x0000000000d48947 */ /* 0x000fea0003800000 */
[----:B------:R-:W0:Y:S01]  /*0530*/  LDC.64 R6, c[0x0][0x398] ;  /* 0x0000e600ff067b82 */ /* 0x000e220000000a00 */
[----:B------:R-:W-:Y:S02]  /*0540*/  HFMA2 R0, -RZ, RZ, 0, 0 ;  /* 0x00000000ff007431 */ /* 0x000fe400000001ff */
[----:B------:R-:W-:Y:S02]  /*0550*/  IMAD.MOV.U32 R26, RZ, RZ, RZ ;  /* 0x000000ffff1a7224 */ /* 0x000fe400078e00ff */
[----:B------:R-:W-:Y:S02]  /*0560*/  IMAD.MOV.U32 R28, RZ, RZ, RZ ;  /* 0x000000ffff1c7224 */ /* 0x000fe400078e00ff */
[----:B0-----:R-:W-:-:S07]  /*0570*/  IMAD.WIDE R6, R27, 0x8, R6 ;  /* 0x000000081b067825 */ /* 0x001fce00078e0206 */
.L_x_7:
[----:B------:R-:W2:Y:S01]  /*0580*/  LDG.E.64 R8, desc[UR36][R6.64] ;  /* 0x0000002406087981 */ /* 0x000ea2000c1e1b00 */
[----:B0-----:R-:W0:Y:S01]  /*0590*/  LDC.64 R10, c[0x0][0x3a0] ;  /* 0x0000e800ff0a7b82 */ /* 0x001e220000000a00 */
[----:B--2---:R-:W-:-:S05]  /*05a0*/  IADD3 R8, P0, PT, R8, R28, RZ ;  /* 0x0000001c08087210 */ /* 0x004fca0007f1e0ff */
[----:B------:R-:W-:-:S05]  /*05b0*/  IMAD.X R9, R9, 0x1, R0, P0 ;  /* 0x0000000109097824 */ /* 0x000fca00000e0600 */
[----:B------:R-:W0:Y:S02]  /*05c0*/  LD.E R37, desc[UR36][R8.64] ;  /* 0x0000002408257980 */ /* 0x000e24000c101900 */
[----:B0-----:R-:W-:-:S05]  /*05d0*/  IMAD.WIDE R12, R37, 0x4, R10 ;  /* 0x00000004250c7825 */ /* 0x001fca00078e020a */
[----:B------:R-:W2:Y:S01]  /*05e0*/  LDG.E R33, desc[UR36][R12.64] ;  /* 0x000000240c217981 */ /* 0x000ea2000c1e1900 */
[----:B------:R-:W-:Y:S05]  /*05f0*/  YIELD ;  /* 0x0000000000007946 */ /* 0x000fea0003800000 */
[----:B------:R-:W-:Y:S01]  /*0600*/  BSSY.RECONVERGENT B2, `(.L_x_5) ;  /* 0x0000022000027945 */ /* 0x000fe20003800200 */
[----:B--2---:R-:W-:-:S13]  /*0610*/  ISETP.GE.AND P0, PT, R33, 0x1, PT ;  /* 0x000000012100780c */ /* 0x004fda0003f06270 */
[----:B------:R-:W-:Y:S05]  /*0620*/  @!P0 BRA `(.L_x_6) ;  /* 0x00000000007c8947 */ /* 0x000fea0003800000 */
[----:B------:R-:W2:Y:S04]  /*0630*/  LD.E R35, desc[UR36][R8.64+0xc] ;  /* 0x00000c2408237980 */ /* 0x000ea8000c101900 */
[----:B------:R-:W2:Y:S02]  /*0640*/  LD.E R30, desc[UR36][R8.64+0x10] ;  /* 0x00001024081e7980 */ /* 0x000ea4000c101900 */
[----:B--2---:R-:W-:-:S13]  /*0650*/  ISETP.GT.AND P0, PT, R35, R30, PT ;  /* 0x0000001e2300720c */ /* 0x004fda0003f04270 */
[----:B------:R-:W-:Y:S05]  /*0660*/  @!P0 BRA `(.L_x_6) ;  /* 0x00000000006c8947 */ /* 0x000fea0003800000 */
[----:B------:R-:W2:Y:S01]  /*0670*/  LD.E R29, desc[UR36][R8.64+0x4] ;  /* 0x00000424081d7980 */ /* 0x000ea2000c101900 */
[----:B------:R-:W2:Y:S02]  /*0680*/  LDC.64 R20, c[0x0][0x3b0] ;  /* 0x0000ec00ff147b82 */ /* 0x000ea40000000a00 */
[----:B--2---:R-:W-:-:S04]  /*0690*/  IMAD.WIDE R14, R29, 0x4, R20 ;  /* 0x000000041d0e7825 */ /* 0x004fc800078e0214 */
[----:B------:R-:W-:Y:S02]  /*06a0*/  IMAD.WIDE R20, R37, 0x4, R20 ;  /* 0x0000000425147825 */ /* 0x000fe400078e0214 */
[----:B------:R-:W2:Y:S04]  /*06b0*/  LDG.E R14, desc[UR36][R14.64] ;  /* 0x000000240e0e7981 */ /* 0x000ea8000c1e1900 */
[----:B------:R-:W3:Y:S01]  /*06c0*/  LDG.E R20, desc[UR36][R20.64] ;  /* 0x0000002414147981 */ /* 0x000ee2000c1e1900 */
[----:B--2---:R-:W-:-:S05]  /*06d0*/  VIADD R37, R14, 0x1 ;  /* 0x000000010e257836 */ /* 0x004fca0000000000 */
[----:B---3--:R-:W-:-:S13]  /*06e0*/  ISETP.NE.AND P0, PT, R20, R37, PT ;  /* 0x000000251400720c */ /* 0x008fda0003f05270 */
[----:B------:R-:W-:Y:S05]  /*06f0*/  @P0 BRA `(.L_x_6) ;  /* 0x0000000000480947 */ /* 0x000fea0003800000 */
[----:B------:R-:W0:Y:S01]  /*0700*/  LDC.64 R14, c[0x0][0x398] ;  /* 0x0000e600ff0e7b82 */ /* 0x000e220000000a00 */
[----:B------:R-:W-:Y:S01]  /*0710*/  VIADDMNMX R33, R35, -R30, R33, PT ;  /* 0x8000001e23217246 */ /* 0x000fe20003800121 */
[----:B------:R-:W2:Y:S04]  /*0720*/  LD.E R21, desc[UR36][R8.64+0x8] ;  /* 0x0000082408157980 */ /* 0x000ea8000c101900 */
[----:B------:R-:W-:-:S05]  /*0730*/  IMAD.IADD R3, R30, 0x1, R33 ;  /* 0x000000011e037824 */ /* 0x000fca00078e0221 */
[----:B------:R1:W-:Y:S01]  /*0740*/  ST.E desc[UR36][R8.64+0x10], R3 ;  /* 0x0000100308007985 */ /* 0x0003e2000c101924 */
[----:B0-----:R-:W-:-:S06]  /*0750*/  IMAD.WIDE R14, R29, 0x8, R14 ;  /* 0x000000081d0e7825 */ /* 0x001fcc00078e020e */
[----:B------:R-:W2:Y:S02]  /*0760*/  LDG.E.64 R14, desc[UR36][R14.64] ;  /* 0x000000240e0e7981 */ /* 0x000ea4000c1e1b00 */
[----:B--2---:R-:W-:-:S05]  /*0770*/  IMAD.WIDE R20, R21, 0x14, R14 ;  /* 0x0000001415147825 */ /* 0x004fca00078e020e */
[----:B------:R-:W2:Y:S01]  /*0780*/  LD.E R30, desc[UR36][R20.64+0x10] ;  /* 0x00001024141e7980 */ /* 0x000ea2000c101900 */
[--C-:B------:R-:W-:Y:S02]  /*0790*/  IMAD.MOV R35, RZ, RZ, -R33.reuse ;  /* 0x000000ffff237224 */ /* 0x100fe400078e0a21 */
[----:B--2---:R-:W-:-:S05]  /*07a0*/  IMAD.IADD R29, R30, 0x1, -R33 ;  /* 0x000000011e1d7824 */ /* 0x004fca00078e0a21 */
[----:B------:R0:W-:Y:S04]  /*07b0*/  ST.E desc[UR36][R20.64+0x10], R29 ;  /* 0x0000101d14007985 */ /* 0x0001e8000c101924 */
[----:B------:R0:W-:Y:S04]  /*07c0*/  REDG.E.ADD.STRONG.GPU desc[UR36][R12.64], R35 ;  /* 0x000000230c00798e */ /* 0x0001e8000c12e124 */
[----:B------:R-:W2:Y:S02]  /*07d0*/  LD.E R31, desc[UR36][R8.64+0x4] ;  /* 0x00000424081f7980 */ /* 0x000ea4000c101900 */
[----:B--2---:R-:W-:-:S05]  /*07e0*/  IMAD.WIDE R10, R31, 0x4, R10 ;  /* 0x000000041f0a7825 */ /* 0x004fca00078e020a */
[----:B------:R0:W-:Y:S04]  /*07f0*/  REDG.E.ADD.STRONG.GPU desc[UR36][R10.64], R33 ;  /* 0x000000210a00798e */ /* 0x0001e8000c12e124 */
[----:B------:R0:W5:Y:S01]  /*0800*/  LDG.E R31, desc[UR36][R4.64] ;  /* 0x00000024041f7981 */ /* 0x000162000c1e1900 */
[----:B-1----:R-:W-:-:S07]  /*0810*/  IMAD.MOV.U32 R3, RZ, RZ, 0x1 ;  /* 0x00000001ff037424 */ /* 0x002fce00078e00ff */
.L_x_6:
[----:B------:R-:W-:Y:S05]  /*0820*/  BSYNC.RECONVERGENT B2 ;  /* 0x0000000000027941 */ /* 0x000fea0003800200 */
.L_x_5:
[----:B------:R-:W-:Y:S01]  /*0830*/  VIADD R26, R26, 0x1 ;  /* 0x000000011a1a7836 */ /* 0x000fe20000000000 */
[----:B------:R-:W-:-:S04]  /*0840*/  IADD3 R28, P1, PT, R28, 0x14, RZ ;  /* 0x000000141c1c7810 */ /* 0x000fc80007f3e0ff */
[----:B-----5:R-:W-:Y:S01]  /*0850*/  ISETP.GE.AND P0, PT, R26, R31, PT ;  /* 0x0000001f1a00720c */ /* 0x020fe20003f06270 */
[----:B------:R-:W-:-:S12]  /*0860*/  IMAD.X R0, RZ, RZ, R0, P1 ;  /* 0x000000ffff007224 */ /* 0x000fd800008e0600 */
[----:B------:R-:W-:Y:S05]  /*0870*/  @!P0 BRA `(.L_x_7) ;  /* 0xfffffffc00408947 */ /* 0x000fea000383ffff */
.L_x_4:
[----:B------:R-:W-:Y:S05]  /*0880*/  BSYNC B1 ;  /* 0x0000000000017941 */ /* 0x000fea0003800000 */
.L_x_3:
[----:B------:R-:W-:-:S05]  /*0890*/  VIADD R27, R27, 0x1 ;  /* 0x000000011b1b7836 */ /* 0x000fca0000000000 */
[----:B------:R-:W-:-:S13]  /*08a0*/  ISETP.GE.AND P0, PT, R27, R24, PT ;  /* 0x000000181b00720c */ /* 0x000fda0003f06270 */
[----:B------:R-:W-:Y:S05]  /*08b0*/  @!P0 BRA `(.L_x_8) ;  /* 0xfffffff800e48947 */ /* 0x000fea000383ffff */
.L_x_2:
[----:B------:R-:W-:Y:S05]  /*08c0*/  BSYNC B0 ;  /* 0x0000000000007941 */ /* 0x000fea0003800000 */
.L_x_1:
[----:B0-----:R-:W-:-:S05]  /*08d0*/  CS2R.32 R4, SR_CgaSize ;  /* 0x0000000000047805 */ /* 0x001fca0000008a00 */
[----:B------:R-:W-:-:S06]  /*08e0*/  IMAD R4, R4, -0xa0, RZ ;  /* 0xffffff6004047824 */ /* 0x000fcc00078e02ff */
[----:B------:R-:W0:Y:S01]  /*08f0*/  LDC R4, c[0x0][R4+0x258] ;  /* 0x0000960004047b82 */ /* 0x000e220000000800 */
[----:B------:R-:W-:-:S05]  /*0900*/  CS2R.32 R5, SR_CgaSize ;  /* 0x0000000000057805 */ /* 0x000fca0000008a00 */
[----:B------:R-:W-:-:S06]  /*0910*/  IMAD R5, R5, -0xa0, RZ ;  /* 0xffffff6005057824 */ /* 0x000fcc00078e02ff */
[----:B------:R-:W1:Y:S01]  /*0920*/  LDC R5, c[0x0][R5+0x254] ;  /* 0x0000950005057b82 */ /* 0x000e620000000800 */
[----:B0-----:R-:W-:-:S04]  /*0930*/  ISETP.NE.U32.AND P0, PT, R4, RZ, PT ;  /* 0x000000ff0400720c */ /* 0x001fc80003f05070 */
[----:B-1----:R-:W-:-:S13]  /*0940*/  ISETP.NE.AND.EX P0, PT, R5, RZ, PT, P0 ;  /* 0x000000ff0500720c */ /* 0x002fda0003f05300 */
[----:B------:R-:W-:Y:S05]  /*0950*/  @!P0 BRA `(.L_x_9) ;  /* 0x0000001000d48947 */ /* 0x000fea0003800000 */
[----:B------:R-:W0:Y:S01]  /*0960*/  S2R R0, SR_TID.X ;  /* 0x0000000000007919 */ /* 0x000e220000002100 */
[----:B------:R-:W-:Y:S01]  /*0970*/  UMOV UR4, 0xffffffff ;  /* 0xffffffff00047882 */ /* 0x000fe20000000000 */
[----:B------:R-:W0:Y:S01]  /*0980*/  S2R R7, SR_TID.Y ;  /* 0x0000000000077919 */ /* 0x000e220000002200 */
[----:B------:R-:W1:Y:S01]  /*0990*/  S2R R6, SR_TID.Z ;  /* 0x0000000000067919 */ /* 0x000e620000002300 */
[----:B0-----:R-:W-:-:S05]  /*09a0*/  IMAD.IADD R7, R0, 0x1, R7 ;  /* 0x0000000100077824 */ /* 0x001fca00078e0207 */
[----:B-1----:R-:W-:-:S04]  /*09b0*/  LOP3.LUT R0, R7, R6, RZ, 0xfc, !PT ;  /* 0x0000000607007212 */ /* 0x002fc800078efcff */
[----:B------:R-:W-:Y:S01]  /*09c0*/  ISETP.NE.AND P0, PT, R0, RZ, PT ;  /* 0x000000ff0000720c */ /* 0x000fe20003f05270 */
[----:B------:R-:W-:-:S12]  /*09d0*/  BRA.DIV UR4, `(.L_x_10) ;  /* 0x0000001204b87947 */ /* 0x000fd8000b800000 */
[----:B------:R-:W-:Y:S06]  /*09e0*/  BAR.SYNC.DEFER_BLOCKING 0x0 ;  /* 0x0000000000007b1d */ /* 0x000fec0000010000 */
.L_x_40:
[----:B------:R-:W-:Y:S04]  /*09f0*/  BSSY B0, `(.L_x_11) ;  /* 0x000001c000007945 */ /* 0x000fe80003800000 */
[----:B------:R-:W-:Y:S05]  /*0a00*/  @P0 BRA `(.L_x_12) ;  /* 0x0000000000680947 */ /* 0x000fea0003800000 */
[----:B------:R-:W0:Y:S01]  /*0a10*/  S2R R7, SR_LANEID ;  /* 0x0000000000077919 */ /* 0x000e220000000000 */
[----:B------:R-:W-:Y:S02]  /*0a20*/  VOTEU.ANY UR4, UPT, PT ;  /* 0x0000000000047886 */ /* 0x000fe400038e0100 */
[----:B------:R-:W0:Y:S08]  /*0a30*/  FLO.U32 R8, UR4 ;  /* 0x0000000400087d00 */ /* 0x000e3000080e0000 */
[----:B------:R-:W1:Y:S01]  /*0a40*/  POPC R6, UR4 ;  /* 0x0000000400067d09 */ /* 0x000e620008000000 */
[----:B0-----:R-:W-:Y:S01]  /*0a50*/  ISETP.EQ.U32.AND P0, PT, R8, R7, PT ;  /* 0x000000070800720c */ /* 0x001fe20003f02070 */
[----:B-1----:R-:W-:-:S12]  /*0a60*/  IMAD R7, R6, UR38, RZ ;  /* 0x0000002606077c24 */ /* 0x002fd8000f8e02ff */
[----:B------:R-:W-:Y:S01]  /*0a70*/  @!PT LDS RZ, [RZ] ;  /* 0x00000000fffff984 */ /* 0x000fe20000000800 */
[----:B------:R-:W-:Y:S01]  /*0a80*/  @!PT LDS RZ, [RZ] ;  /* 0x00000000fffff984 */ /* 0x000fe20000000800 */
[----:B------:R-:W-:Y:S01]  /*0a90*/  @!PT LDS RZ, [RZ] ;  /* 0x00000000fffff984 */ /* 0x000fe20000000800 */
[----:B------:R-:W-:Y:S01]  /*0aa0*/  @!PT LDS RZ, [RZ] ;  /* 0x00000000fffff984 */ /* 0x000fe20000000800 */
[----:B------:R-:W-:-:S00]  /*0ab0*/  @P0 MEMBAR.ALL.CTA ;  /* 0x0000000000000992 */ /* 0x000fc00000008000 */
[----:B------:R-:W-:Y:S06]  /*0ac0*/  @P0 MEMBAR.ALL.GPU ;  /* 0x0000000000000992 */ /* 0x000fec000000a000 */
[----:B------:R-:W-:-:S00]  /*0ad0*/  @P0 ERRBAR ;  /* 0x00000000000009ab */ /* 0x000fc00000000000 */
[----:B------:R-:W-:Y:S06]  /*0ae0*/  @P0 CGAERRBAR ;  /* 0x00000000000005ab */ /* 0x000fec0000000000 */
[----:B------:R-:W2:Y:S01]  /*0af0*/  @P0 ATOM.E.ADD.STRONG.GPU PT, R7, desc[UR36][R4.64+0x4], R7 ;  /* 0x800004070407098a */ /* 0x000ea200081ef124 */
[----:B------:R-:W0:Y:S02]  /*0b00*/  S2R R9, SR_LTMASK ;  /* 0x0000000000097919 */ /* 0x000e240000003900 */
[----:B0-----:R-:W-:-:S06]  /*0b10*/  LOP3.LUT R9, R9, UR4, RZ, 0xc0, !PT ;  /* 0x0000000409097c12 */ /* 0x001fcc000f8ec0ff */
[----:B------:R-:W0:Y:S01]  /*0b20*/  POPC R9, R9 ;  /* 0x0000000900097309 */ /* 0x000e220000000000 */
[----:B--2---:R-:W0:Y:S02]  /*0b30*/  SHFL.IDX PT, R6, R7, R8, 0x1f ;  /* 0x00001f0807067589 */ /* 0x004e2400000e0000 */
[----:B0-----:R-:W-:-:S07]  /*0b40*/  IMAD R6, R9, UR38, R6 ;  /* 0x0000002609067c24 */ /* 0x001fce000f8e0206 */
.L_x_13:
[----:B------:R-:W2:Y:S04]  /*0b50*/  LD.E.STRONG.GPU R7, desc[UR36][R4.64+0x4] ;  /* 0x0000042404077980 */ /* 0x000ea8000c10f900 */
[----:B--2---:R-:W-:Y:S01]  /*0b60*/  CCTL.IVALL ;  /* 0x00000000ff00798f */ /* 0x004fe20002000000 */
[----:B------:R-:W-:Y:S05]  /*0b70*/  YIELD ;  /* 0x0000000000007946 */ /* 0x000fea0003800000 */
[----:B------:R-:W-:-:S04]  /*0b80*/  LOP3.LUT R7, R7, R6, RZ, 0x3c, !PT ;  /* 0x0000000607077212 */ /* 0x000fc800078e3cff */
[----:B------:R-:W-:-:S13]  /*0b90*/  ISETP.GT.AND P0, PT, R7, -0x1, PT ;  /* 0xffffffff0700780c */ /* 0x000fda0003f04270 */
[----:B------:R-:W-:Y:S05]  /*0ba0*/  @P0 BRA `(.L_x_13) ;  /* 0xfffffffc00e80947 */ /* 0x000fea000383ffff */
.L_x_12:
[----:B------:R-:W-:Y:S05]  /*0bb0*/  BSYNC B0 ;  /* 0x0000000000007941 */ /* 0x000fea0003800000 */
.L_x_11:
[----:B------:R-:W-:-:S03]  /*0bc0*/  UMOV UR4, 0xffffffff ;  /* 0xffffffff00047882 */ /* 0x000fc60000000000 */
[----:B------:R-:W-:Y:S05]  /*0bd0*/  BRA.DIV UR4, `(.L_x_14) ;  /* 0x0000001204687947 */ /* 0x000fea000b800000 */
[----:B------:R-:W-:Y:S06]  /*0be0*/  BAR.SYNC.DEFER_BLOCKING 0x0 ;  /* 0x0000000000007b1d */ /* 0x000fec0000010000 */
.L_x_43:
[----:B------:R-:W-:Y:S01]  /*0bf0*/  ISETP.NE.AND P0, PT, R25, RZ, PT ;  /* 0x000000ff1900720c */ /* 0x000fe20003f05270 */
[----:B------:R-:W-:-:S12]  /*0c00*/  BSSY.RECONVERGENT B2, `(.L_x_15) ;  /* 0x00000c1000027945 */ /* 0x000fd80003800200 */
[----:B------:R-:W-:Y:S05]  /*0c10*/  @!P0 BRA `(.L_x_16) ;  /* 0x0000000800fc8947 */ /* 0x000fea0003800000 */
[----:B------:R-:W-:-:S07]  /*0c20*/  MOV R7, R23 ;  /* 0x0000001700077202 */ /* 0x000fce0000000f00 */
.L_x_28:
[----:B0-----:R-:W0:Y:S01]  /*0c30*/  LDCU UR4, c[0x0][0x38c] ;  /* 0x00007180ff0477ac */ /* 0x001e220008000800 */
[----:B------:R-:W-:Y:S01]  /*0c40*/  BSSY.RECONVERGENT B1, `(.L_x_17) ;  /* 0x00000b9000017945 */ /* 0x000fe20003800200 */
[----:B0-----:R-:W-:-:S13]  /*0c50*/  ISETP.NE.AND P0, PT, R7, UR4, PT ;  /* 0x0000000407007c0c */ /* 0x001fda000bf05270 */
[----:B-----5:R-:W-:Y:S05]  /*0c60*/  @!P0 BRA `(.L_x_18) ;  /* 0x0000000800d88947 */ /* 0x020fea0003800000 */
[----:B------:R-:W0:Y:S02]  /*0c70*/  LDC.64 R8, c[0x0][0x3a0] ;  /* 0x0000e800ff087b82 */ /* 0x000e240000000a00 */
[----:B0-----:R-:W-:-:S06]  /*0c80*/  IMAD.WIDE R8, R7, 0x4, R8 ;  /* 0x0000000407087825 */ /* 0x001fcc00078e0208 */
[----:B------:R-:W2:Y:S02]  /*0c90*/  LDG.E R8, desc[UR36][R8.64] ;  /* 0x0000002408087981 */ /* 0x000ea4000c1e1900 */
[----:B--2---:R-:W-:-:S13]  /*0ca0*/  ISETP.GE.AND P0, PT, R8, 0x1, PT ;  /* 0x000000010800780c */ /* 0x004fda0003f06270 */
[----:B------:R-:W-:Y:S05]  /*0cb0*/  @!P0 BRA `(.L_x_18) ;  /* 0x0000000800c48947 */ /* 0x000fea0003800000 */
[----:B------:R-:W0:Y:S02]  /*0cc0*/  LDC.64 R8, c[0x0][0x3a8] ;  /* 0x0000ea00ff087b82 */ /* 0x000e240000000a00 */
[----:B0-----:R-:W-:-:S05]  /*0cd0*/  IMAD.WIDE R8, R7, 0x4, R8 ;  /* 0x0000000407087825 */ /* 0x001fca00078e0208 */
[----:B------:R-:W2:Y:S01]  /*0ce0*/  LDG.E R6, desc[UR36][R8.64] ;  /* 0x0000002408067981 */ /* 0x000ea2000c1e1900 */
[----:B------:R-:W-:Y:S01]  /*0cf0*/  BSSY.RECONVERGENT B0, `(.L_x_19) ;  /* 0x00000a3000007945 */ /* 0x000fe20003800200 */
[----:B------:R-:W-:Y:S01]  /*0d00*/  IMAD.MOV.U32 R26, RZ, RZ, 0x7fffffff ;  /* 0x7fffffffff1a7424 */ /* 0x000fe200078e00ff */
[----:B--2---:R-:W-:-:S13]  /*0d10*/  ISETP.GE.AND P0, PT, R6, 0x1, PT ;  /* 0x000000010600780c */ /* 0x004fda0003f06270 */
[----:B------:R-:W-:Y:S05]  /*0d20*/  @!P0 BRA `(.L_x_20) ;  /* 0x00000008007c8947 */ /* 0x000fea0003800000 */
[----:B------:R-:W0:Y:S02]  /*0d30*/  LDC.64 R8, c[0x0][0x398] ;  /* 0x0000e600ff087b82 */ /* 0x000e240000000a00 */
[----:B0-----:R-:W-:-:S06]  /*0d40*/  IMAD.WIDE R8, R7, 0x8, R8 ;  /* 0x0000000807087825 */ /* 0x001fcc00078e0208 */
[----:B------:R-:W5:Y:S01]  /*0d50*/  LDG.E.64 R8, desc[UR36][R8.64] ;  /* 0x0000002408087981 */ /* 0x000f62000c1e1b00 */
[C---:B------:R-:W-:Y:S01]  /*0d60*/  ISETP.GE.U32.AND P1, PT, R6.reuse, 0x8, PT ;  /* 0x000000080600780c */ /* 0x040fe20003f26070 */
[----:B------:R-:W-:Y:S01]  /*0d70*/  BSSY.RECONVERGENT B3, `(.L_x_21) ;  /* 0x000004d000037945 */ /* 0x000fe20003800200 */
[----:B------:R-:W-:Y:S01]  /*0d80*/  LOP3.LUT R27, R6, 0x7, RZ, 0xc0, !PT ;  /* 0x00000007061b7812 */ /* 0x000fe200078ec0ff */
[----:B------:R-:W-:Y:S02]  /*0d90*/  IMAD.MOV.U32 R26, RZ, RZ, 0x7fffffff ;  /* 0x7fffffffff1a7424 */ /* 0x000fe400078e00ff */
[----:B------:R-:W-:Y:S01]  /*0da0*/  IMAD.MOV.U32 R29, RZ, RZ, RZ ;  /* 0x000000ffff1d7224 */ /* 0x000fe200078e00ff */
[----:B------:R-:W-:-:S07]  /*0db0*/  ISETP.NE.AND P0, PT, R27, RZ, PT ;  /* 0x000000ff1b00720c */ /* 0x000fce0003f05270 */
[----:B------:R-:W-:Y:S06]  /*0dc0*/  @!P1 BRA `(.L_x_22) ;  /* 0x00000004001c9947 */ /* 0x000fec0003800000 */
[----:B------:R-:W-:Y:S01]  /*0dd0*/  LOP3.LUT R29, R6, 0x7ffffff8, RZ, 0xc0, !PT ;  /* 0x7ffffff8061d7812 */ /* 0x000fe200078ec0ff */
[----:B------:R-:W-:Y:S02]  /*0de0*/  IMAD.MOV.U32 R26, RZ, RZ, 0x7fffffff ;  /* 0x7fffffffff1a7424 */ /* 0x000fe400078e00ff */
[----:B------:R-:W-:-:S07]  /*0df0*/  IMAD.MOV.U32 R28, RZ, RZ, RZ ;  /* 0x000000ffff1c7224 */ /* 0x000fce00078e00ff */
.L_x_23:
[----:B-----5:R-:W-:-:S05]  /*0e00*/  IMAD.WIDE.U32 R36, R28, 0x14, R8 ;  /* 0x000000141c247825 */ /* 0x020fca00078e0008 */
[----:B------:R-:W2:Y:S04]  /*0e10*/  LD.E R10, desc[UR36][R36.64+0x10] ;  /* 0x00001024240a7980 */ /* 0x000ea8000c101900 */
[----:B------:R-:W2:Y:S04]  /*0e20*/  LD.E R11, desc[UR36][R36.64+0xc] ;  /* 0x00000c24240b7980 */ /* 0x000ea8000c101900 */
[----:B------:R-:W3:Y:S04]  /*0e30*/  LD.E R12, desc[UR36][R36.64+0x24] ;  /* 0x00002424240c7980 */ /* 0x000ee8000c101900 */
[----:B------:R-:W3:Y:S04]  /*0e40*/  LD.E R15, desc[UR36][R36.64+0x20] ;  /* 0x00002024240f7980 */ /* 0x000ee8000c101900 */
[----:B------:R-:W4:Y:S04]  /*0e50*/  LD.E R14, desc[UR36][R36.64+0x38] ;  /* 0x00003824240e7980 */ /* 0x000f28000c101900 */
[----:B------:R-:W4:Y:S04]  /*0e60*/  LD.E R21, desc[UR36][R36.64+0x34] ;  /* 0x0000342424157980 */ /* 0x000f28000c101900 */
[----:B------:R-:W4:Y:S04]  /*0e70*/  LD.E R33, desc[UR36][R36.64+0x48] ;  /* 0x0000482424217980 */ /* 0x000f28000c101900 */
[----:B------:R-:W4:Y:S04]  /*0e80*/  LD.E R20, desc[UR36][R36.64+0x60] ;  /* 0x0000602424147980 */ /* 0x000f28000c101900 */
[----:B------:R-:W4:Y:S04]  /*0e90*/  LD.E R30, desc[UR36][R36.64+0x74] ;  /* 0x00007424241e7980 */ /* 0x000f28000c101900 */
[----:B------:R-:W4:Y:S01]  /*0ea0*/  LD.E R35, desc[UR36][R36.64+0x98] ;  /* 0x0000982424237980 */ /* 0x000f22000c101900 */
[----:B--2---:R-:W-:-:S03]  /*0eb0*/  ISETP.GE.AND P4, PT, R10, R11, PT ;  /* 0x0000000b0a00720c */ /* 0x004fc60003f86270 */
[----:B------:R-:W2:Y:S10]  /*0ec0*/  LD.E R10, desc[UR36][R36.64+0x4c] ;  /* 0x00004c24240a7980 */ /* 0x000eb4000c101900 */
[----:B------:R-:W2:Y:S01]  /*0ed0*/  @!P4 LD.E R13, desc[UR36][R36.64+0x4] ;  /* 0x00000424240dc980 */ /* 0x000ea2000c101900 */
[----:B---3--:R-:W-:-:S13]  /*0ee0*/  ISETP.GE.AND P5, PT, R12, R15, PT ;  /* 0x0000000f0c00720c */ /* 0x008fda0003fa6270 */
[----:B------:R-:W3:Y:S01]  /*0ef0*/  @!P5 LD.E R11, desc[UR36][R36.64+0x18] ;  /* 0x00001824240bd980 */ /* 0x000ee2000c101900 */
[----:B----4-:R-:W-:Y:S02]  /*0f00*/  ISETP.GE.AND P1, PT, R14, R21, PT ;  /* 0x000000150e00720c */ /* 0x010fe40003f26270 */
[----:B------:R-:W2:Y:S01]  /*0f10*/  @!P4 LDC.64 R14, c[0x0][0x3b0] ;  /* 0x0000ec00ff0ecb82 */ /* 0x000ea20000000a00 */
[----:B------:R-:W4:Y:S10]  /*0f20*/  LD.E R21, desc[UR36][R36.64+0x5c] ;  /* 0x00005c2424157980 */ /* 0x000f34000c101900 */
[----:B------:R-:W3:Y:S01]  /*0f30*/  @!P1 LD.E R31, desc[UR36][R36.64+0x2c] ;  /* 0x00002c24241f9980 */ /* 0x000ee2000c101900 */
[----:B--2---:R-:W-:-:S02]  /*0f40*/  @!P4 IMAD.WIDE R14, R13, 0x4, R14 ;  /* 0x000000040d0ec825 */ /* 0x004fc400078e020e */
[----:B------:R-:W3:Y:S01]  /*0f50*/  @!P5 LDC.64 R12, c[0x0][0x3b0] ;  /* 0x0000ec00ff0cdb82 */ /* 0x000ee20000000a00 */
[----:B------:R-:W-:Y:S02]  /*0f60*/  ISETP.GE.AND P2, PT, R10, R33, PT ;  /* 0x000000210a00720c */ /* 0x000fe40003f46270 */
[----:B------:R-:W2:Y:S04]  /*0f70*/  LD.E R33, desc[UR36][R36.64+0x70] ;  /* 0x0000702424217980 */ /* 0x000ea8000c101900 */
[----:B------:R-:W2:Y:S07]  /*0f80*/  @!P4 LDG.E R15, desc[UR36][R14.64] ;  /* 0x000000240e0fc981 */ /* 0x000eae000c1e1900 */
[----:B------:R-:W2:Y:S01]  /*0f90*/  @!P2 LD.E R32, desc[UR36][R36.64+0x40] ;  /* 0x000040242420a980 */ /* 0x000ea2000c101900 */
[----:B----4-:R-:W-:-:S03]  /*0fa0*/  ISETP.GE.AND P3, PT, R20, R21, PT ;  /* 0x000000151400720c */ /* 0x010fc60003f66270 */
[----:B------:R-:W4:Y:S04]  /*0fb0*/  LD.E R20, desc[UR36][R36.64+0x88] ;  /* 0x0000882424147980 */ /* 0x000f28000c101900 */
[----:B------:R-:W4:Y:S01]  /*0fc0*/  LD.E R14, desc[UR36][R36.64+0x9c] ;  /* 0x00009c24240e7980 */ /* 0x000f22000c101900 */
[----:B---3--:R-:W-:Y:S02]  /*0fd0*/  @!P5 IMAD.WIDE R12, R11, 0x4, R12 ;  /* 0x000000040b0cd825 */ /* 0x008fe400078e020c */
[----:B------:R-:W0:Y:S03]  /*0fe0*/  @!P1 LDC.64 R10, c[0x0][0x3b0] ;  /* 0x0000ec00ff0a9b82 */ /* 0x000e260000000a00 */
[----:B------:R-:W3:Y:S04]  /*0ff0*/  @!P3 LD.E R21, desc[UR36][R36.64+0x54] ;  /* 0x000054242415b980 */ /* 0x000ee8000c101900 */
[----:B------:R-:W4:Y:S01]  /*1000*/  @!P5 LDG.E R13, desc[UR36][R12.64] ;  /* 0x000000240c0dd981 */ /* 0x000f22000c1e1900 */
[----:B0-----:R-:W-:-:S03]  /*1010*/  @!P1 IMAD.WIDE R10, R31, 0x4, R10 ;  /* 0x000000041f0a9825 */ /* 0x001fc600078e020a */
[----:B------:R-:W3:Y:S04]  /*1020*/  LD.E R31, desc[UR36][R36.64+0x84] ;  /* 0x00008424241f7980 */ /* 0x000ee8000c101900 */
[----:B------:R-:W3:Y:S01]  /*1030*/  @!P1 LDG.E R11, desc[UR36][R10.64] ;  /* 0x000000240a0b9981 */ /* 0x000ee2000c1e1900 */
[----:B--2---:R-:W-:Y:S02]  /*1040*/  @!P4 VIMNMX R26, PT, PT, R26, R15, PT ;  /* 0x0000000f1a1ac248 */ /* 0x004fe40003fe0100 */
[----:B------:R-:W-:-:S13]  /*1050*/  ISETP.GE.AND P4, PT, R30, R33, PT ;  /* 0x000000211e00720c */ /* 0x000fda0003f86270 */
[----:B------:R-:W2:Y:S01]  /*1060*/  @!P4 LD.E R15, desc[UR36][R36.64+0x68] ;  /* 0x00006824240fc980 */ /* 0x000ea2000c101900 */
[----:B----4-:R-:W-:Y:S02]  /*1070*/  @!P5 VIMNMX R26, PT, PT, R26, R13, PT ;  /* 0x0000000d1a1ad248 */ /* 0x010fe40003fe0100 */
[----:B------:R-:W2:Y:S01]  /*1080*/  @!P4 LDC.64 R12, c[0x0][0x3b0] ;  /* 0x0000ec00ff0ccb82 */ /* 0x000ea20000000a00 */
[----:B---3--:R-:W-:Y:S02]  /*1090*/  ISETP.GE.AND P5, PT, R20, R31, PT ;  /* 0x0000001f1400720c */ /* 0x008fe40003fa6270 */
[----:B------:R-:W-:Y:S02]  /*10a0*/  @!P1 VIMNMX R26, PT, PT, R26, R11, PT ;  /* 0x0000000b1a1a9248 */ /* 0x000fe40003fe0100 */
[----:B------:R-:W-:-:S03]  /*10b0*/  ISETP.GE.AND P1, PT, R14, R35, PT ;  /* 0x000000230e00720c */ /* 0x000fc60003f26270 */
[----:B------:R-:W0:Y:S06]  /*10c0*/  @!P2 LDC.64 R10, c[0x0][0x3b0] ;  /* 0x0000ec00ff0aab82 */ /* 0x000e2c0000000a00 */
[----:B------:R-:W3:Y:S04]  /*10d0*/  @!P5 LD.E R35, desc[UR36][R36.64+0x7c] ;  /* 0x00007c242423d980 */ /* 0x000ee8000c101900 */
[----:B------:R-:W4:Y:S01]  /*10e0*/  @!P1 LD.E R31, desc[UR36][R36.64+0x90] ;  /* 0x00009024241f9980 */ /* 0x000f22000c101900 */
[----:B0-----:R-:W-:-:S02]  /*10f0*/  @!P2 IMAD.WIDE R32, R32, 0x4, R10 ;  /* 0x000000042020a825 */ /* 0x001fc400078e020a */
[----:B------:R-:W0:Y:S04]  /*1100*/  @!P3 LDC.64 R10, c[0x0][0x3b0] ;  /* 0x0000ec00ff0abb82 */ /* 0x000e280000000a00 */
[----:B------:R-:W4:Y:S01]  /*1110*/  @!P2 LDG.E R33, desc[UR36][R32.64] ;  /* 0x000000242021a981 */ /* 0x000f22000c1e1900 */
[----:B0-----:R-:W-:-:S03]  /*1120*/  @!P3 IMAD.WIDE R10, R21, 0x4, R10 ;  /* 0x00000004150ab825 */ /* 0x001fc600078e020a */
[----:B------:R-:W4:Y:S03]  /*1130*/  @!P1 LDC.64 R20, c[0x0][0x3b0] ;  /* 0x0000ec00ff149b82 */ /* 0x000f260000000a00 */
[----:B------:R-:W4:Y:S01]  /*1140*/  @!P3 LDG.E R11, desc[UR36][R10.64] ;  /* 0x000000240a0bb981 */ /* 0x000f22000c1e1900 */
[----:B--2---:R-:W-:-:S04]  /*1150*/  @!P4 IMAD.WIDE R12, R15, 0x4, R12 ;  /* 0x000000040f0cc825 */ /* 0x004fc800078e020c */
[----:B------:R-:W3:Y:S02]  /*1160*/  @!P5 LDC.64 R14, c[0x0][0x3b0] ;  /* 0x0000ec00ff0edb82 */ /* 0x000ee40000000a00 */
[----:B------:R-:W2:Y:S01]  /*1170*/  @!P4 LDG.E R13, desc[UR36][R12.64] ;  /* 0x000000240c0dc981 */ /* 0x000ea2000c1e1900 */
[----:B---3--:R-:W-:-:S04]  /*1180*/  @!P5 IMAD.WIDE R14, R35, 0x4, R14 ;  /* 0x00000004230ed825 */ /* 0x008fc800078e020e */
[----:B----4-:R-:W-:Y:S02]  /*1190*/  @!P1 IMAD.WIDE R20, R31, 0x4, R20 ;  /* 0x000000041f149825 */ /* 0x010fe400078e0214 */
[----:B------:R-:W3:Y:S04]  /*11a0*/  @!P5 LDG.E R15, desc[UR36][R14.64] ;  /* 0x000000240e0fd981 */ /* 0x000ee8000c1e1900 */
[----:B------:R-:W4:Y:S01]  /*11b0*/  @!P1 LDG.E R21, desc[UR36][R20.64] ;  /* 0x0000002414159981 */ /* 0x000f22000c1e1900 */
[----:B------:R-:W-:Y:S01]  /*11c0*/  VIADD R28, R28, 0x8 ;  /* 0x000000081c1c7836 */ /* 0x000fe20000000000 */
[----:B------:R-:W-:-:S04]  /*11d0*/  @!P2 VIMNMX R26, PT, PT, R26, R33, PT ;  /* 0x000000211a1aa248 */ /* 0x000fc80003fe0100 */
[----:B------:R-:W-:Y:S02]  /*11e0*/  ISETP.NE.AND P2, PT, R28, R29, PT ;  /* 0x0000001d1c00720c */ /* 0x000fe40003f45270 */
[----:B------:R-:W-:-:S04]  /*11f0*/  @!P3 VIMNMX R26, PT, PT, R26, R11, PT ;  /* 0x0000000b1a1ab248 */ /* 0x000fc80003fe0100 */
[----:B--2---:R-:W-:-:S04]  /*1200*/  @!P4 VIMNMX R26, PT, PT, R26, R13, PT ;  /* 0x0000000d1a1ac248 */ /* 0x004fc80003fe0100 */
[----:B---3--:R-:W-:-:S04]  /*1210*/  @!P5 VIMNMX R26, PT, PT, R26, R15, PT ;  /* 0x0000000f1a1ad248 */ /* 0x008fc80003fe0100 */
[----:B----4-:R-:W-:Y:S01]  /*1220*/  @!P1 VIMNMX R26, PT, PT, R26, R21, PT ;  /* 0x000000151a1a9248 */ /* 0x010fe20003fe0100 */
[----:B------:R-:W-:Y:S06]  /*1230*/  @P2 BRA `(.L_x_23) ;  /* 0xfffffff800f02947 */ /* 0x000fec000383ffff */
.L_x_22:
[----:B------:R-:W-:Y:S05]  /*1240*/  BSYNC.RECONVERGENT B3 ;  /* 0x0000000000037941 */ /* 0x000fea0003800200 */
.L_x_21:
[----:B------:R-:W-:Y:S05]  /*1250*/  @!P0 BRA `(.L_x_20) ;  /* 0x0000000400308947 */ /* 0x000fea0003800000 */
[----:B------:R-:W-:Y:S01]  /*1260*/  ISETP.GE.U32.AND P0, PT, R27, 0x4, PT ;  /* 0x000000041b00780c */ /* 0x000fe20003f06070 */
[----:B------:R-:W-:Y:S01]  /*1270*/  BSSY.RECONVERGENT B3, `(.L_x_24) ;  /* 0x0000026000037945 */ /* 0x000fe20003800200 */
[----:B------:R-:W-:-:S04]  /*1280*/  LOP3.LUT R28, R6, 0x3, RZ, 0xc0, !PT ;  /* 0x00000003061c7812 */ /* 0x000fc800078ec0ff */
[----:B------:R-:W-:-:S07]  /*1290*/  ISETP.NE.AND P4, PT, R28, RZ, PT ;  /* 0x000000ff1c00720c */ /* 0x000fce0003f85270 */
[----:B------:R-:W-:Y:S06]  /*12a0*/  @!P0 BRA `(.L_x_25) ;  /* 0x0000000000888947 */ /* 0x000fec0003800000 */
        /* <DEDUP_REMOVED lines=8> */
[----:B------:R-:W4:Y:S01]  /*1330*/  LD.E R21, desc[UR36][R30.64+0x48] ;  /* 0x000048241e157980 */ /* 0x000f22000c101900 */
[----:B--2---:R-:W-:-:S02]  /*1340*/  ISETP.GE.AND P0, PT, R10, R11, PT ;  /* 0x0000000b0a00720c */ /* 0x004fc40003f06270 */
[----:B---3--:R-:W-:-:S11]  /*1350*/  ISETP.GE.AND P1, PT, R12, R13, PT ;  /* 0x0000000d0c00720c */ /* 0x008fd60003f26270 */
[----:B------:R-:W2:Y:S01]  /*1360*/  @!P0 LD.E R35, desc[UR36][R30.64+0x4] ;  /* 0x000004241e238980 */ /* 0x000ea2000c101900 */
[----:B----4-:R-:W-:-:S03]  /*1370*/  ISETP.GE.AND P2, PT, R14, R15, PT ;  /* 0x0000000f0e00720c */ /* 0x010fc60003f46270 */
[----:B------:R-:W3:Y:S01]  /*1380*/  @!P1 LD.E R37, desc[UR36][R30.64+0x18] ;  /* 0x000018241e259980 */ /* 0x000ee2000c101900 */
[----:B------:R-:W3:Y:S01]  /*1390*/  @!P1 LDC.64 R14, c[0x0][0x3b0] ;  /* 0x0000ec00ff0e9b82 */ /* 0x000ee20000000a00 */
[----:B------:R-:W-:-:S08]  /*13a0*/  ISETP.GE.AND P3, PT, R20, R21, PT ;  /* 0x000000151400720c */ /* 0x000fd00003f66270 */
[----:B------:R-:W4:Y:S01]  /*13b0*/  @!P2 LD.E R33, desc[UR36][R30.64+0x2c] ;  /* 0x00002c241e21a980 */ /* 0x000f22000c101900 */
[----:B------:R-:W2:Y:S04]  /*13c0*/  @!P0 LDC.64 R20, c[0x0][0x3b0] ;  /* 0x0000ec00ff148b82 */ /* 0x000ea80000000a00 */
[----:B------:R-:W4:Y:S04]  /*13d0*/  @!P3 LD.E R27, desc[UR36][R30.64+0x40] ;  /* 0x000040241e1bb980 */ /* 0x000f28000c101900 */
[----:B------:R-:W4:Y:S08]  /*13e0*/  @!P2 LDC.64 R10, c[0x0][0x3b0] ;  /* 0x0000ec00ff0aab82 */ /* 0x000f300000000a00 */
[----:B------:R-:W0:Y:S01]  /*13f0*/  @!P3 LDC.64 R12, c[0x0][0x3b0] ;  /* 0x0000ec00ff0cbb82 */ /* 0x000e220000000a00 */
[----:B--2---:R-:W-:-:S06]  /*1400*/  @!P0 IMAD.WIDE R20, R35, 0x4, R20 ;  /* 0x0000000423148825 */ /* 0x004fcc00078e0214 */
[----:B------:R-:W2:Y:S01]  /*1410*/  @!P0 LDG.E R21, desc[UR36][R20.64] ;  /* 0x0000002414158981 */ /* 0x000ea2000c1e1900 */
[----:B---3--:R-:W-:-:S06]  /*1420*/  @!P1 IMAD.WIDE R14, R37, 0x4, R14 ;  /* 0x00000004250e9825 */ /* 0x008fcc00078e020e */
[----:B------:R-:W3:Y:S01]  /*1430*/  @!P1 LDG.E R15, desc[UR36][R14.64] ;  /* 0x000000240e0f9981 */ /* 0x000ee2000c1e1900 */
[----:B----4-:R-:W-:-:S06]  /*1440*/  @!P2 IMAD.WIDE R10, R33, 0x4, R10 ;  /* 0x00000004210aa825 */ /* 0x010fcc00078e020a */
[----:B------:R-:W4:Y:S01]  /*1450*/  @!P2 LDG.E R11, desc[UR36][R10.64] ;  /* 0x000000240a0ba981 */ /* 0x000f22000c1e1900 */
[----:B0-----:R-:W-:-:S06]  /*1460*/  @!P3 IMAD.WIDE R12, R27, 0x4, R12 ;  /* 0x000000041b0cb825 */ /* 0x001fcc00078e020c */
[----:B------:R-:W4:Y:S01]  /*1470*/  @!P3 LDG.E R13, desc[UR36][R12.64] ;  /* 0x000000240c0db981 */ /* 0x000f22000c1e1900 */
[----:B------:R-:W-:Y:S01]  /*1480*/  VIADD R29, R29, 0x4 ;  /* 0x000000041d1d7836 */ /* 0x000fe20000000000 */
[----:B--2---:R-:W-:-:S04]  /*1490*/  @!P0 VIMNMX R26, PT, PT, R26, R21, PT ;  /* 0x000000151a1a8248 */ /* 0x004fc80003fe0100 */
[----:B---3--:R-:W-:-:S04]  /*14a0*/  @!P1 VIMNMX R26, PT, PT, R26, R15, PT ;  /* 0x0000000f1a1a9248 */ /* 0x008fc80003fe0100 */
[----:B----4-:R-:W-:-:S04]  /*14b0*/  @!P2 VIMNMX R26, PT, PT, R26, R11, PT ;  /* 0x0000000b1a1aa248 */ /* 0x010fc80003fe0100 */
[----:B------:R-:W-:-:S07]  /*14c0*/  @!P3 VIMNMX R26, PT, PT, R26, R13, PT ;  /* 0x0000000d1a1ab248 */ /* 0x000fce0003fe0100 */
.L_x_25:
[----:B------:R-:W-:Y:S05]  /*14d0*/  BSYNC.RECONVERGENT B3 ;  /* 0x0000000000037941 */ /* 0x000fea0003800200 */
.L_x_24:
[----:B------:R-:W-:Y:S05]  /*14e0*/  @!P4 BRA `(.L_x_20) ;  /* 0x00000000008cc947 */ /* 0x000fea0003800000 */
[----:B------:R-:W-:Y:S01]  /*14f0*/  ISETP.NE.AND P0, PT, R28, 0x1, PT ;  /* 0x000000011c00780c */ /* 0x000fe20003f05270 */
[----:B------:R-:W-:Y:S01]  /*1500*/  BSSY.RECONVERGENT B3, `(.L_x_26) ;  /* 0x0000016000037945 */ /* 0x000fe20003800200 */
[----:B------:R-:W-:-:S04]  /*1510*/  LOP3.LUT R6, R6, 0x1, RZ, 0xc0, !PT ;  /* 0x0000000106067812 */ /* 0x000fc800078ec0ff */
[----:B------:R-:W-:-:S07]  /*1520*/  ISETP.NE.U32.AND P2, PT, R6, 0x1, PT ;  /* 0x000000010600780c */ /* 0x000fce0003f45070 */
[----:B------:R-:W-:Y:S06]  /*1530*/  @!P0 BRA `(.L_x_27) ;  /* 0x0000000000488947 */ /* 0x000fec0003800000 */
[----:B-----5:R-:W-:-:S05]  /*1540*/  IMAD.WIDE.U32 R10, R29, 0x14, R8 ;  /* 0x000000141d0a7825 */ /* 0x020fca00078e0008 */
[----:B------:R-:W2:Y:S04]  /*1550*/  LD.E R6, desc[UR36][R10.64+0x10] ;  /* 0x000010240a067980 */ /* 0x000ea8000c101900 */
[----:B------:R-:W2:Y:S04]  /*1560*/  LD.E R13, desc[UR36][R10.64+0xc] ;  /* 0x00000c240a0d7980 */ /* 0x000ea8000c101900 */
[----:B------:R-:W3:Y:S04]  /*1570*/  LD.E R12, desc[UR36][R10.64+0x24] ;  /* 0x000024240a0c7980 */ /* 0x000ee8000c101900 */
[----:B------:R-:W3:Y:S01]  /*1580*/  LD.E R15, desc[UR36][R10.64+0x20] ;  /* 0x000020240a0f7980 */ /* 0x000ee2000c101900 */
[----:B--2---:R-:W-:-:S02]  /*1590*/  ISETP.GE.AND P0, PT, R6, R13, PT ;  /* 0x0000000d0600720c */ /* 0x004fc40003f06270 */
[----:B---3--:R-:W-:-:S11]  /*15a0*/  ISETP.GE.AND P1, PT, R12, R15, PT ;  /* 0x0000000f0c00720c */ /* 0x008fd60003f26270 */
[----:B------:R-:W2:Y:S01]  /*15b0*/  @!P0 LD.E R21, desc[UR36][R10.64+0x4] ;  /* 0x000004240a158980 */ /* 0x000ea2000c101900 */
[----:B------:R-:W2:Y:S03]  /*15c0*/  @!P0 LDC.64 R14, c[0x0][0x3b0] ;  /* 0x0000ec00ff0e8b82 */ /* 0x000ea60000000a00 */
[----:B------:R-:W3:Y:S05]  /*15d0*/  @!P1 LD.E R27, desc[UR36][R10.64+0x18] ;  /* 0x000018240a1b9980 */ /* 0x000eea000c101900 */
[----:B------:R-:W3:Y:S01]  /*15e0*/  @!P1 LDC.64 R12, c[0x0][0x3b0] ;  /* 0x0000ec00ff0c9b82 */ /* 0x000ee20000000a00 */
[----:B--2---:R-:W-:-:S06]  /*15f0*/  @!P0 IMAD.WIDE R14, R21, 0x4, R14 ;  /* 0x00000004150e8825 */ /* 0x004fcc00078e020e */
[----:B------:R-:W2:Y:S01]  /*1600*/  @!P0 LDG.E R15, desc[UR36][R14.64] ;  /* 0x000000240e0f8981 */ /* 0x000ea2000c1e1900 */
[----:B---3--:R-:W-:-:S06]  /*1610*/  @!P1 IMAD.WIDE R12, R27, 0x4, R12 ;  /* 0x000000041b0c9825 */ /* 0x008fcc00078e020c */
[----:B------:R-:W3:Y:S01]  /*1620*/  @!P1 LDG.E R13, desc[UR36][R12.64] ;  /* 0x000000240c0d9981 */ /* 0x000ee2000c1e1900 */
[----:B------:R-:W-:Y:S01]  /*1630*/  VIADD R29, R29, 0x2 ;  /* 0x000000021d1d7836 */ /* 0x000fe20000000000 */
[----:B--2---:R-:W-:-:S04]  /*1640*/  @!P0 VIMNMX R26, PT, PT, R26, R15, PT ;  /* 0x0000000f1a1a8248 */ /* 0x004fc80003fe0100 */
[----:B---3--:R-:W-:-:S07]  /*1650*/  @!P1 VIMNMX R26, PT, PT, R26, R13, PT ;  /* 0x0000000d1a1a9248 */ /* 0x008fce0003fe0100 */
.L_x_27:
[----:B------:R-:W-:Y:S05]  /*1660*/  BSYNC.RECONVERGENT B3 ;  /* 0x0000000000037941 */ /* 0x000fea0003800200 */
.L_x_26:
[----:B------:R-:W-:Y:S05]  /*1670*/  @P2 BRA `(.L_x_20) ;  /* 0x0000000000282947 */ /* 0x000fea0003800000 */
[----:B-----5:R-:W-:-:S05]  /*1680*/  IMAD.WIDE.U32 R10, R29, 0x14, R8 ;  /* 0x000000141d0a7825 */ /* 0x020fca00078e0008 */
[----:B------:R-:W2:Y:S04]  /*1690*/  LD.E R6, desc[UR36][R10.64+0x10] ;  /* 0x000010240a067980 */ /* 0x000ea8000c101900 */
[----:B------:R-:W2:Y:S02]  /*16a0*/  LD.E R9, desc[UR36][R10.64+0xc] ;  /* 0x00000c240a097980 */ /* 0x000ea4000c101900 */
[----:B--2---:R-:W-:-:S13]  /*16b0*/  ISETP.GE.AND P0, PT, R6, R9, PT ;  /* 0x000000090600720c */ /* 0x004fda0003f06270 */
[----:B------:R-:W-:Y:S05]  /*16c0*/  @P0 BRA `(.L_x_20) ;  /* 0x0000000000140947 */ /* 0x000fea0003800000 */
[----:B------:R-:W2:Y:S01]  /*16d0*/  LD.E R11, desc[UR36][R10.64+0x4] ;  /* 0x000004240a0b7980 */ /* 0x000ea2000c101900 */
[----:B------:R-:W2:Y:S02]  /*16e0*/  LDC.64 R8, c[0x0][0x3b0] ;  /* 0x0000ec00ff087b82 */ /* 0x000ea40000000a00 */
[----:B--2---:R-:W-:-:S06]  /*16f0*/  IMAD.WIDE R8, R11, 0x4, R8 ;  /* 0x000000040b087825 */ /* 0x004fcc00078e0208 */
[----:B------:R-:W2:Y:S02]  /*1700*/  LDG.E R9, desc[UR36][R8.64] ;  /* 0x0000002408097981 */ /* 0x000ea4000c1e1900 */
[----:B--2---:R-:W-:-:S07]  /*1710*/  VIMNMX R26, PT, PT, R26, R9, PT ;  /* 0x000000091a1a7248 */ /* 0x004fce0003fe0100 */
.L_x_20:
[----:B------:R-:W-:Y:S05]  /*1720*/  BSYNC.RECONVERGENT B0 ;  /* 0x0000000000007941 */ /* 0x000fea0003800200 */
.L_x_19:
[----:B------:R-:W-:-:S13]  /*1730*/  ISETP.NE.AND P0, PT, R26, 0x7fffffff, PT ;  /* 0x7fffffff1a00780c */ /* 0x000fda0003f05270 */
[----:B------:R-:W-:Y:S05]  /*1740*/  @!P0 BRA `(.L_x_18) ;  /* 0x0000000000208947 */ /* 0x000fea0003800000 */
[----:B-----5:R-:W0:Y:S02]  /*1750*/  LDC.64 R8, c[0x0][0x3b0] ;  /* 0x0000ec00ff087b82 */ /* 0x020e240000000a00 */
[----:B0-----:R-:W-:-:S05]  /*1760*/  IMAD.WIDE R8, R7, 0x4, R8 ;  /* 0x0000000407087825 */ /* 0x001fca00078e0208 */
[----:B------:R-:W2:Y:S01]  /*1770*/  LDG.E R11, desc[UR36][R8.64] ;  /* 0x00000024080b7981 */ /* 0x000ea2000c1e1900 */
[----:B------:R-:W-:Y:S01]  /*1780*/  HFMA2 R6, -RZ, RZ, 0, 5.9604644775390625e-08 ;  /* 0x00000001ff067431 */ /* 0x000fe200000001ff */
[----:B--2---:R-:W-:-:S13]  /*1790*/  ISETP.GE.AND P0, PT, R26, R11, PT ;  /* 0x0000000b1a00720c */ /* 0x004fda0003f06270 */
[----:B------:R-:W-:Y:S01]  /*17a0*/  @P0 VIADD R11, R26, 0x1 ;  /* 0x000000011a0b0836 */ /* 0x000fe20000000000 */
[----:B------:R-:W-:-:S04]  /*17b0*/  @P0 PRMT R3, R6, 0x7610, R3 ;  /* 0x0000761006030816 */ /* 0x000fc80000000003 */
[----:B------:R0:W-:Y:S03]  /*17c0*/  @P0 STG.E desc[UR36][R8.64], R11 ;  /* 0x0000000b08000986 */ /* 0x0001e6000c101924 */
.L_x_18:
[----:B------:R-:W-:Y:S05]  /*17d0*/  BSYNC.RECONVERGENT B1 ;  /* 0x0000000000017941 */ /* 0x000fea0003800200 */
.L_x_17:
[----:B------:R-:W-:-:S05]  /*17e0*/  VIADD R7, R7, 0x1 ;  /* 0x0000000107077836 */ /* 0x000fca0000000000 */
[----:B------:R-:W-:-:S13]  /*17f0*/  ISETP.GE.AND P0, PT, R7, R24, PT ;  /* 0x000000180700720c */ /* 0x000fda0003f06270 */
[----:B------:R-:W-:Y:S05]  /*1800*/  @!P0 BRA `(.L_x_28) ;  /* 0xfffffff400088947 */ /* 0x000fea000383ffff */
.L_x_16:
[----:B------:R-:W-:Y:S05]  /*1810*/  BSYNC.RECONVERGENT B2 ;  /* 0x0000000000027941 */ /* 0x000fea0003800200 */
.L_x_15:
[----:B------:R-:W-:-:S13]  /*1820*/  LOP3.LUT P0, RZ, R3, 0xff, RZ, 0xc0, !PT ;  /* 0x000000ff03ff7812 */ /* 0x000fda000780c0ff */
[----:B------:R-:W1:Y:S02]  /*1830*/  @P0 LDC.64 R6, c[0x0][0x3c0] ;  /* 0x0000f000ff060b82 */ /* 0x000e640000000a00 */
[----:B-1----:R1:W-:Y:S01]  /*1840*/  @P0 STG.E desc[UR36][R6.64], R2 ;  /* 0x0000000206000986 */ /* 0x0023e2000c101924 */
[----:B------:R-:W-:-:S04]  /*1850*/  ISETP.NE.U32.AND P0, PT, R4, RZ, PT ;  /* 0x000000ff0400720c */ /* 0x000fc80003f05070 */
[----:B------:R-:W-:-:S13]  /*1860*/  ISETP.NE.AND.EX P0, PT, R5, RZ, PT, P0 ;  /* 0x000000ff0500720c */ /* 0x000fda0003f05300 */
[----:B-1----:R-:W-:Y:S05]  /*1870*/  @!P0 BRA `(.L_x_29) ;  /* 0x0000000400088947 */ /* 0x002fea0003800000 */
[----:B------:R-:W-:Y:S01]  /*1880*/  UMOV UR4, 0xffffffff ;  /* 0xffffffff00047882 */ /* 0x000fe20000000000 */
[----:B------:R-:W-:Y:S02]  /*1890*/  ISETP.NE.AND P0, PT, R0, RZ, PT ;  /* 0x000000ff0000720c */ /* 0x000fe40003f05270 */
[----:B------:R-:W-:Y:S11]  /*18a0*/  BRA.DIV UR4, `(.L_x_30) ;  /* 0x0000000604647947 */ /* 0x000ff6000b800000 */
[----:B------:R-:W-:Y:S06]  /*18b0*/  BAR.SYNC.DEFER_BLOCKING 0x0 ;  /* 0x0000000000007b1d */ /* 0x000fec0000010000 */
.L_x_46:
[----:B------:R-:W-:Y:S01]  /*18c0*/  IMAD.HI.U32 R0, R2, 0x10624dd3, RZ ;  /* 0x10624dd302007827 */ /* 0x000fe200078e00ff */
[----:B------:R-:W-:Y:S04]  /*18d0*/  BSSY B0, `(.L_x_31) ;  /* 0x000001d000007945 */ /* 0x000fe80003800000 */
[----:B------:R-:W-:Y:S01]  /*18e0*/  SHF.R.U32.HI R7, RZ, 0x6, R0 ;  /* 0x00000006ff077819 */ /* 0x000fe20000011600 */
[----:B------:R-:W-:Y:S06]  /*18f0*/  @P0 BRA `(.L_x_32) ;  /* 0x0000000000680947 */ /* 0x000fec0003800000 */
[----:B------:R-:W1:Y:S01]  /*1900*/  S2R R3, SR_LANEID ;  /* 0x0000000000037919 */ /* 0x000e620000000000 */
[----:B------:R-:W-:Y:S02]  /*1910*/  VOTEU.ANY UR4, UPT, PT ;  /* 0x0000000000047886 */ /* 0x000fe400038e0100 */
[----:B------:R-:W1:Y:S08]  /*1920*/  FLO.U32 R6, UR4 ;  /* 0x0000000400067d00 */ /* 0x000e7000080e0000 */
[----:B------:R-:W2:Y:S01]  /*1930*/  POPC R0, UR4 ;  /* 0x0000000400007d09 */ /* 0x000ea20008000000 */
[----:B-1----:R-:W-:Y:S01]  /*1940*/  ISETP.EQ.U32.AND P0, PT, R6, R3, PT ;  /* 0x000000030600720c */ /* 0x002fe20003f02070 */
[----:B--2---:R-:W-:-:S12]  /*1950*/  IMAD R3, R0, UR38, RZ ;  /* 0x0000002600037c24 */ /* 0x004fd8000f8e02ff */
        /* <DEDUP_REMOVED lines=9> */
[----:B0----5:R-:W0:Y:S02]  /*19f0*/  S2R R8, SR_LTMASK ;  /* 0x0000000000087919 */ /* 0x021e240000003900 */
[----:B0-----:R-:W-:-:S04]  /*1a00*/  LOP3.LUT R8, R8, UR4, RZ, 0xc0, !PT ;  /* 0x0000000408087c12 */ /* 0x001fc8000f8ec0ff */
[----:B------:R-:W0:Y:S01]  /*1a10*/  POPC R9, R8 ;  /* 0x0000000800097309 */ /* 0x000e220000000000 */
[----:B--2---:R-:W0:Y:S02]  /*1a20*/  SHFL.IDX PT, R0, R3, R6, 0x1f ;  /* 0x00001f0603007589 */ /* 0x004e2400000e0000 */
[----:B0-----:R-:W-:-:S07]  /*1a30*/  IMAD R0, R9, UR38, R0 ;  /* 0x0000002609007c24 */ /* 0x001fce000f8e0200 */
.L_x_33:
[----:B------:R-:W2:Y:S04]  /*1a40*/  LD.E.STRONG.GPU R3, desc[UR36][R4.64+0x4] ;  /* 0x0000042404037980 */ /* 0x000ea8000c10f900 */
[----:B--2---:R-:W-:Y:S01]  /*1a50*/  CCTL.IVALL ;  /* 0x00000000ff00798f */ /* 0x004fe20002000000 */
[----:B------:R-:W-:Y:S05]  /*1a60*/  YIELD ;  /* 0x0000000000007946 */ /* 0x000fea0003800000 */
[----:B------:R-:W-:-:S04]  /*1a70*/  LOP3.LUT R3, R3, R0, RZ, 0x3c, !PT ;  /* 0x0000000003037212 */ /* 0x000fc800078e3cff */
[----:B------:R-:W-:-:S13]  /*1a80*/  ISETP.GT.AND P0, PT, R3, -0x1, PT ;  /* 0xffffffff0300780c */ /* 0x000fda0003f04270 */
[----:B------:R-:W-:Y:S05]  /*1a90*/  @P0 BRA `(.L_x_33) ;  /* 0xfffffffc00e80947 */ /* 0x000fea000383ffff */
.L_x_32:
[----:B------:R-:W-:Y:S05]  /*1aa0*/  BSYNC B0 ;  /* 0x0000000000007941 */ /* 0x000fea0003800000 */
.L_x_31:
[----:B------:R-:W-:Y:S01]  /*1ab0*/  UMOV UR4, 0xffffffff ;  /* 0xffffffff00047882 */ /* 0x000fe20000000000 */
[----:B------:R-:W-:Y:S02]  /*1ac0*/  IMAD R7, R7, -0x3e8, R2 ;  /* 0xfffffc1807077824 */ /* 0x000fe400078e0202 */
[----:B------:R-:W-:Y:S05]  /*1ad0*/  BRA.DIV UR4, `(.L_x_34) ;  /* 0x0000000604087947 */ /* 0x000fea000b800000 */
[----:B------:R-:W-:Y:S06]  /*1ae0*/  BAR.SYNC.DEFER_BLOCKING 0x0 ;  /* 0x0000000000007b1d */ /* 0x000fec0000010000 */
.L_x_49:
[----:B------:R-:W-:Y:S01]  /*1af0*/  LOP3.LUT P0, RZ, R22, R7, RZ, 0xfc, !PT ;  /* 0x0000000716ff7212 */ /* 0x000fe2000780fcff */
[----:B------:R-:W-:-:S12]  /*1b00*/  BSSY.RECONVERGENT B6, `(.L_x_35) ;  /* 0x000000d000067945 */ /* 0x000fd80003800200 */
[----:B------:R-:W-:Y:S05]  /*1b10*/  @P0 BRA `(.L_x_36) ;  /* 0x00000000002c0947 */ /* 0x000fea0003800000 */
[----:B------:R-:W2:Y:S01]  /*1b20*/  LDG.E R3, desc[UR36][R16.64] ;  /* 0x0000002410037981 */ /* 0x000ea2000c1e1900 */
[----:B------:R-:W-:Y:S01]  /*1b30*/  MOV R0, 0x0 ;  /* 0x0000000000007802 */ /* 0x000fe20000000f00 */
[----:B------:R-:W1:Y:S01]  /*1b40*/  LDCU.64 UR4, c[0x4][0x8] ;  /* 0x01000100ff0477ac */ /* 0x000e620008000a00 */
[----:B------:R-:W-:Y:S02]  /*1b50*/  IMAD.MOV.U32 R6, RZ, RZ, R18 ;  /* 0x000000ffff067224 */ /* 0x000fe400078e0012 */
[----:B0----5:R0:W3:Y:S01]  /*1b60*/  LDC.64 R8, c[0x4][R0] ;  /* 0x0100000000087b82 */ /* 0x0210e20000000a00 */
[----:B------:R-:W-:Y:S02]  /*1b70*/  IMAD.MOV.U32 R7, RZ, RZ, R19 ;  /* 0x000000ffff077224 */ /* 0x000fe400078e0013 */
[----:B-1----:R-:W-:Y:S02]  /*1b80*/  IMAD.U32 R4, RZ, RZ, UR4 ;  /* 0x00000004ff047e24 */ /* 0x002fe4000f8e00ff */
[----:B------:R-:W-:Y:S01]  /*1b90*/  IMAD.U32 R5, RZ, RZ, UR5 ;  /* 0x00000005ff057e24 */ /* 0x000fe2000f8e00ff */
[----:B--23--:R0:W-:Y:S06]  /*1ba0*/  STL.64 [R1], R2 ;  /* 0x0000000201007387 */ /* 0x00c1ec0000100a00 */
[----:B------:R-:W-:-:S07]  /*1bb0*/  LEPC R20, `(.L_x_36) ;  /* 0x000000001014794e */ /* 0x000fce0000000000 */
[----:B0-----:R-:W-:Y:S05]  /*1bc0*/  CALL.ABS.NOINC R8 ;  /* 0x0000000008007343 */ /* 0x001fea0003c00000 */
.L_x_36:
[----:B------:R-:W-:Y:S05]  /*1bd0*/  BSYNC.RECONVERGENT B6 ;  /* 0x0000000000067941 */ /* 0x000fea0003800200 */
.L_x_35:
[----:B------:R-:W1:Y:S02]  /*1be0*/  LDC.64 R4, c[0x0][0x3c0] ;  /* 0x0000f000ff047b82 */ /* 0x000e640000000a00 */
[----:B-1----:R-:W2:Y:S02]  /*1bf0*/  LDG.E R5, desc[UR36][R4.64] ;  /* 0x0000002404057981 */ /* 0x002ea4000c1e1900 */
[----:B--2---:R-:W-:Y:S01]  /*1c00*/  ISETP.NE.AND P0, PT, R5, R2, PT ;  /* 0x000000020500720c */ /* 0x004fe20003f05270 */
[----:B------:R-:W-:-:S12]  /*1c10*/  VIADD R2, R2, 0x1 ;  /* 0x0000000102027836 */ /* 0x000fd80000000000 */
[----:B------:R-:W-:Y:S05]  /*1c20*/  @!P0 BRA `(.L_x_37) ;  /* 0xffffffe400ec8947 */ /* 0x000fea000383ffff */
[----:B------:R-:W-:Y:S05]  /*1c30*/  BSYNC B7 ;  /* 0x0000000000077941 */ /* 0x000fea0003800000 */
.L_x_0:
[----:B------:R-:W-:-:S13]  /*1c40*/  ISETP.NE.AND P0, PT, R22, RZ, PT ;  /* 0x000000ff1600720c */ /* 0x000fda0003f05270 */
[----:B------:R-:W-:Y:S05]  /*1c50*/  @P0 EXIT ;  /* 0x000000000000094d */ /* 0x000fea0003800000 */
[----:B------:R-:W2:Y:S01]  /*1c60*/  LDG.E R17, desc[UR36][R16.64] ;  /* 0x0000002410117981 */ /* 0x000ea2000c1e1900 */
[----:B------:R-:W2:Y:S03]  /*1c70*/  LDC.64 R2, c[0x0][0x3b8] ;  /* 0x0000ee00ff027b82 */ /* 0x000ea60000000a00 */
[----:B--2---:R-:W-:Y:S01]  /*1c80*/  STG.E desc[UR36][R2.64], R17 ;  /* 0x0000001102007986 */ /* 0x004fe2000c101924 */
[----:B------:R-:W-:Y:S05]  /*1c90*/  EXIT ;  /* 0x000000000000794d */ /* 0x000fea0003800000 */
.L_x_29:
[----:B------:R-:W-:Y:S05]  /*1ca0*/  BPT.TRAP 0x1 ;  /* 0x000000040000795c */ /* 0x000fea0000300000 */
.L_x_9:
[----:B0----5:R-:W-:Y:S05]  /*1cb0*/  BPT.TRAP 0x1 ;  /* 0x000000040000795c */ /* 0x021fea0000300000 */
.L_x_10:
[----:B------:R-:W-:Y:S01]  /*1cc0*/  BSSY B0, `(.L_x_38) ;  /* 0x000000a000007945 */ /* 0x000fe20003800000 */
[----:B------:R-:W-:Y:S02]  /*1cd0*/  IMAD.MOV.U32 R14, RZ, RZ, 0x0 ;  /* 0x00000000ff0e7424 */ /* 0x000fe400078e00ff */
[----:B------:R-:W-:Y:S02]  /*1ce0*/  IMAD.MOV.U32 R13, RZ, RZ, 0x0 ;  /* 0x00000000ff0d7424 */ /* 0x000fe400078e00ff */
[----:B------:R-:W-:-:S07]  /*1cf0*/  IMAD.MOV.U32 R15, RZ, RZ, -0x1 ;  /* 0xffffffffff0f7424 */ /* 0x000fce00078e00ff */
[----:B------:R-:W-:Y:S05]  /*1d00*/  WARPSYNC.COLLECTIVE.ALL `(.L_x_39) ;  /* 0x0000000000147948 */ /* 0x000fea0003c00000 */
[----:B------:R-:W-:-:S04]  /*1d10*/  SHF.L.U32 R13, R13, 0x10, RZ ;  /* 0x000000100d0d7819 */ /* 0x000fc800000006ff */
[----:B------:R-:W-:-:S05]  /*1d20*/  LOP3.LUT R13, R13, 0xf, R14, 0xf8, !PT ;  /* 0x0000000f0d0d7812 */ /* 0x000fca00078ef80e */
[----:B------:R0:W-:Y:S02]  /*1d30*/  BAR.SYNC.DEFER_BLOCKING R13, R13 ;  /* 0x0000000d0000731d */ /* 0x0001e40000010000 */
[----:B0-----:R-:W-:-:S04]  /*1d40*/  SHF.R.U32 R13, R13, 0x10, RZ ;  /* 0x000000100d0d7819 */ /* 0x001fc800000016ff */
[----:B------:R-:W-:Y:S05]  /*1d50*/  ENDCOLLECTIVE ;  /* 0x000000000000791b */ /* 0x000fea0003800000 */
.L_x_39:
[----:B------:R-:W-:Y:S05]  /*1d60*/  BSYNC B0 ;  /* 0x0000000000007941 */ /* 0x000fea0003800000 */
.L_x_38:
[----:B------:R-:W-:Y:S05]  /*1d70*/  BRA `(.L_x_40) ;  /* 0xffffffec001c7947 */ /* 0x000fea000383ffff */
.L_x_14:
[----:B------:R-:W-:Y:S01]  /*1d80*/  HFMA2 R14, -RZ, RZ, 0, 0 ;  /* 0x00000000ff0e7431 */ /* 0x000fe200000001ff */
[----:B------:R-:W-:Y:S01]  /*1d90*/  BSSY B0, `(.L_x_41) ;  /* 0x0000009000007945 */ /* 0x000fe20003800000 */
        /* <DEDUP_REMOVED lines=8> */
.L_x_42:
[----:B------:R-:W-:Y:S05]  /*1e20*/  BSYNC B0 ;  /* 0x0000000000007941 */ /* 0x000fea0003800000 */
.L_x_41:
[----:B------:R-:W-:Y:S05]  /*1e30*/  BRA `(.L_x_43) ;  /* 0xffffffec006c7947 */ /* 0x000fea000383ffff */
.L_x_30:
[----:B------:R-:W-:Y:S01]  /*1e40*/  BSSY B0, `(.L_x_44) ;  /* 0x000000a000007945 */ /* 0x000fe20003800000 */
[----:B------:R-:W-:Y:S02]  /*1e50*/  IMAD.MOV.U32 R14, RZ, RZ, 0x0 ;  /* 0x00000000ff0e7424 */ /* 0x000fe400078e00ff */
[----:B------:R-:W-:Y:S02]  /*1e60*/  IMAD.MOV.U32 R13, RZ, RZ, 0x0 ;  /* 0x00000000ff0d7424 */ /* 0x000fe400078e00ff */
[----:B------:R-:W-:-:S07]  /*1e70*/  IMAD.MOV.U32 R15, RZ, RZ, -0x1 ;  /* 0xffffffffff0f7424 */ /* 0x000fce00078e00ff */
[----:B0----5:R-:W-:Y:S05]  /*1e80*/  WARPSYNC.COLLECTIVE.ALL `(.L_x_45) ;  /* 0x0000000000147948 */ /* 0x021fea0003c00000 */
[----:B------:R-:W-:-:S04]  /*1e90*/  SHF.L.U32 R13, R13, 0x10, RZ ;  /* 0x000000100d0d7819 */ /* 0x000fc800000006ff */
[----:B------:R-:W-:-:S05]  /*1ea0*/  LOP3.LUT R13, R13, 0xf, R14, 0xf8, !PT ;  /* 0x0000000f0d0d7812 */ /* 0x000fca00078ef80e */
[----:B------:R1:W-:Y:S02]  /*1eb0*/  BAR.SYNC.DEFER_BLOCKING R13, R13 ;  /* 0x0000000d0000731d */ /* 0x0003e40000010000 */
[----:B-1----:R-:W-:-:S04]  /*1ec0*/  SHF.R.U32 R13, R13, 0x10, RZ ;  /* 0x000000100d0d7819 */ /* 0x002fc800000016ff */
[----:B0----5:R-:W-:Y:S05]  /*1ed0*/  ENDCOLLECTIVE ;  /* 0x000000000000791b */ /* 0x021fea0003800000 */
.L_x_45:
[----:B------:R-:W-:Y:S05]  /*1ee0*/  BSYNC B0 ;  /* 0x0000000000007941 */ /* 0x000fea0003800000 */
.L_x_44:
[----:B------:R-:W-:Y:S05]  /*1ef0*/  BRA `(.L_x_46) ;  /* 0xfffffff800707947 */ /* 0x000fea000383ffff */
.L_x_34:
        /* <DEDUP_REMOVED lines=10> */
.L_x_48:
[----:B------:R-:W-:Y:S05]  /*1fa0*/  BSYNC B0 ;  /* 0x0000000000007941 */ /* 0x000fea0003800000 */
.L_x_47:
[----:B------:R-:W-:Y:S05]  /*1fb0*/  BRA `(.L_x_49) ;  /* 0xfffffff800cc7947 */ /* 0x000fea000383ffff */
.L_x_50:
[----:B------:R-:W-:-:S00]  /*1fc0*/  BRA `(.L_x_50) ;  /* 0xfffffffc00fc7947 */ /* 0x000fc0000383ffff */
[----:B------:R-:W-:-:S00]  /*1fd0*/  NOP ;  /* 0x0000000000007918 */ /* 0x000fc00000000000 */
        /* <DEDUP_REMOVED lines=10> */
.L_x_51:


//--------------------- .nv.global.init           --------------------------
	.section	.nv.global.init,"aw",@progbits
.nv.global.init:
	.type		$str,@object
	.size		$str,(.L_0 - $str)
$str:
        /*0000*/ 	.byte	0x64, 0x6f, 0x6e, 0x65, 0x20, 0x25, 0x64, 0x20, 0x25, 0x64, 0x0a, 0x00
.L_0:


//--------------------- .nv.shared.reserved.0     --------------------------
	.section	.nv.shared.reserved.0,"aw",@nobits
	.weak		__nv_reservedSMEM_offset_0_alias
	.size		__nv_reservedSMEM_offset_0_alias, 0, 64
	.other		__nv_reservedSMEM_offset_0_alias,@"STO_CUDA_RESERVED_SHARED STV_DEFAULT"
__nv_reservedSMEM_offset_0_alias:
	.zero		0
	.zero		64


//--------------------- .nv.constant0._Z10call_solveIiEv18PreflowPushRelabelIT_EPS1_Pi --------------------------
	.section	.nv.constant0._Z10call_solveIiEv18PreflowPushRelabelIT_EPS1_Pi,"a",@progbits
	.sectionflags	@""
	.align	4
.nv.constant0._Z10call_solveIiEv18PreflowPushRelabelIT_EPS1_Pi:
	.zero		968


//--------------------- SYMBOLS --------------------------

	.type		.nv.reservedSmem.offset0,@object
	.size		.nv.reservedSmem.offset0,0x4
	.type		vprintf,@function
